//
// Generated by NVIDIA NVVM Compiler
//
// Compiler Build ID: CL-36424714
// Cuda compilation tools, release 13.0, V13.0.88
// Based on NVVM 20.0.0
//

.version 9.0
.target sm_100
.address_size 64

	// .globl	eigenValsBatchKernel
.func  (.param .align 16 .b8 func_retval0[16]) __internal_trig_reduction_slowpathd
(
	.param .b64 __internal_trig_reduction_slowpathd_param_0
)
;
.global .align 8 .b8 __cudart_i2opi_d[144] = {8, 93, 141, 31, 177, 95, 251, 107, 234, 146, 82, 138, 247, 57, 7, 61, 123, 241, 229, 235, 199, 186, 39, 117, 45, 234, 95, 158, 102, 63, 70, 79, 183, 9, 203, 39, 207, 126, 54, 109, 31, 109, 10, 90, 139, 17, 47, 239, 15, 152, 5, 222, 255, 151, 248, 31, 59, 40, 249, 189, 139, 95, 132, 156, 244, 57, 83, 131, 57, 214, 145, 57, 65, 126, 95, 180, 38, 112, 156, 233, 132, 68, 187, 46, 245, 53, 130, 232, 62, 167, 41, 177, 28, 235, 29, 254, 28, 146, 209, 9, 234, 46, 73, 6, 224, 210, 77, 66, 58, 110, 36, 183, 97, 197, 187, 222, 171, 99, 81, 254, 65, 144, 67, 60, 153, 149, 98, 219, 192, 221, 52, 245, 209, 87, 39, 252, 41, 21, 68, 78, 110, 131, 249, 162};
.global .align 16 .b8 __cudart_sin_cos_coeffs[128] = {70, 210, 176, 44, 241, 229, 90, 190, 146, 227, 172, 105, 227, 29, 199, 62, 161, 98, 219, 25, 160, 1, 42, 191, 24, 8, 17, 17, 17, 17, 129, 63, 84, 85, 85, 85, 85, 85, 197, 191, 0, 0, 0, 0, 0, 0, 0, 0, 0, 0, 0, 0, 0, 0, 0, 0, 100, 129, 253, 32, 131, 255, 168, 189, 40, 133, 239, 193, 167, 238, 33, 62, 217, 230, 6, 142, 79, 126, 146, 190, 233, 188, 221, 25, 160, 1, 250, 62, 71, 93, 193, 22, 108, 193, 86, 191, 81, 85, 85, 85, 85, 85, 165, 63, 0, 0, 0, 0, 0, 0, 224, 191, 0, 0, 0, 0, 0, 0, 240, 63};

.visible .entry eigenValsBatchKernel(
	.param .u32 eigenValsBatchKernel_param_0,
	.param .u64 .ptr .align 1 eigenValsBatchKernel_param_1,
	.param .u64 .ptr .align 1 eigenValsBatchKernel_param_2,
	.param .f64 eigenValsBatchKernel_param_3
)
{
	.reg .pred 	%p<22>;
	.reg .b32 	%r<55>;
	.reg .b64 	%rd<22>;
	.reg .b64 	%fd<238>;

	ld.param.u32 	%r18, [eigenValsBatchKernel_param_0];
	ld.param.u64 	%rd3, [eigenValsBatchKernel_param_2];
	mov.u32 	%r19, %ctaid.x;
	mov.u32 	%r20, %ntid.x;
	mov.u32 	%r21, %tid.x;
	mad.lo.s32 	%r1, %r19, %r20, %r21;
	setp.ge.s32 	%p1, %r1, %r18;
	@%p1 bra 	$L__BB0_27;
	ld.param.u64 	%rd21, [eigenValsBatchKernel_param_1];
	cvta.to.global.u64 	%rd4, %rd3;
	cvta.to.global.u64 	%rd5, %rd21;
	mul.lo.s32 	%r22, %r1, 9;
	mul.wide.s32 	%rd6, %r22, 8;
	add.s64 	%rd7, %rd5, %rd6;
	ld.global.f64 	%fd37, [%rd7];
	ld.global.f64 	%fd38, [%rd7+32];
	ld.global.f64 	%fd39, [%rd7+64];
	mul.f64 	%fd40, %fd38, %fd39;
	ld.global.f64 	%fd41, [%rd7+56];
	ld.global.f64 	%fd42, [%rd7+40];
	mul.f64 	%fd43, %fd41, %fd42;
	sub.f64 	%fd44, %fd40, %fd43;
	mul.f64 	%fd45, %fd37, %fd44;
	ld.global.f64 	%fd46, [%rd7+24];
	ld.global.f64 	%fd47, [%rd7+8];
	mul.f64 	%fd48, %fd47, %fd39;
	ld.global.f64 	%fd49, [%rd7+16];
	mul.f64 	%fd50, %fd41, %fd49;
	sub.f64 	%fd51, %fd48, %fd50;
	mul.f64 	%fd52, %fd46, %fd51;
	sub.f64 	%fd53, %fd45, %fd52;
	ld.global.f64 	%fd54, [%rd7+48];
	mul.f64 	%fd55, %fd47, %fd42;
	mul.f64 	%fd56, %fd38, %fd49;
	sub.f64 	%fd57, %fd55, %fd56;
	fma.rn.f64 	%fd58, %fd54, %fd57, %fd53;
	mul.f64 	%fd59, %fd37, %fd39;
	mul.f64 	%fd60, %fd54, %fd49;
	sub.f64 	%fd61, %fd59, %fd60;
	add.f64 	%fd62, %fd44, %fd61;
	mul.f64 	%fd63, %fd37, %fd38;
	mul.f64 	%fd64, %fd46, %fd47;
	sub.f64 	%fd65, %fd63, %fd64;
	add.f64 	%fd66, %fd62, %fd65;
	add.f64 	%fd67, %fd37, 0d0000000000000000;
	add.f64 	%fd68, %fd67, %fd38;
	add.f64 	%fd69, %fd68, %fd39;
	mul.lo.s32 	%r23, %r1, 3;
	mul.wide.s32 	%rd8, %r23, 8;
	add.s64 	%rd1, %rd4, %rd8;
	mul.f64 	%fd70, %fd66, 0d4008000000000000;
	mul.f64 	%fd71, %fd69, %fd69;
	sub.f64 	%fd72, %fd70, %fd71;
	div.rn.f64 	%fd73, %fd72, 0d4008000000000000;
	mul.f64 	%fd74, %fd69, 0dC000000000000000;
	mul.f64 	%fd75, %fd74, %fd69;
	mul.f64 	%fd76, %fd69, 0d4022000000000000;
	mul.f64 	%fd77, %fd69, %fd75;
	fma.rn.f64 	%fd78, %fd66, %fd76, %fd77;
	mul.f64 	%fd79, %fd58, 0d403B000000000000;
	sub.f64 	%fd80, %fd78, %fd79;
	div.rn.f64 	%fd81, %fd80, 0d403B000000000000;
	div.rn.f64 	%fd1, %fd69, 0d4008000000000000;
	div.rn.f64 	%fd82, %fd73, 0dC008000000000000;
	sqrt.rn.f64 	%fd83, %fd82;
	add.f64 	%fd2, %fd83, %fd83;
	mul.f64 	%fd84, %fd81, 0d4008000000000000;
	mul.f64 	%fd85, %fd73, %fd2;
	div.rn.f64 	%fd3, %fd84, %fd85;
	{
	.reg .b32 %temp; 
	mov.b64 	{%temp, %r2}, %fd3;
	}
	abs.f64 	%fd4, %fd3;
	{
	.reg .b32 %temp; 
	mov.b64 	{%temp, %r24}, %fd4;
	}
	setp.gt.s32 	%p2, %r24, 1071801957;
	@%p2 bra 	$L__BB0_5;
	mul.f64 	%fd126, %fd3, %fd3;
	fma.rn.f64 	%fd127, %fd126, 0d3FB0066BDC1895E9, 0dBFB3823B180754AF;
	fma.rn.f64 	%fd128, %fd127, %fd126, 0d3FB11E52CC2F79AE;
	fma.rn.f64 	%fd129, %fd128, %fd126, 0dBF924EAF3526861B;
	fma.rn.f64 	%fd130, %fd129, %fd126, 0d3F91DF02A31E6CB7;
	fma.rn.f64 	%fd131, %fd130, %fd126, 0d3F847D18B0EEC6CC;
	fma.rn.f64 	%fd132, %fd131, %fd126, 0d3F8D0AF961BA53B0;
	fma.rn.f64 	%fd133, %fd132, %fd126, 0d3F91BF7734CF1C48;
	fma.rn.f64 	%fd134, %fd133, %fd126, 0d3F96E91483144EF7;
	fma.rn.f64 	%fd135, %fd134, %fd126, 0d3F9F1C6E0A4F9F81;
	fma.rn.f64 	%fd136, %fd135, %fd126, 0d3FA6DB6DC27FA92B;
	fma.rn.f64 	%fd137, %fd136, %fd126, 0d3FB333333320F91B;
	fma.rn.f64 	%fd138, %fd137, %fd126, 0d3FC5555555555F4D;
	mul.f64 	%fd139, %fd126, %fd138;
	fma.rn.f64 	%fd5, %fd139, %fd4, %fd4;
	setp.gt.s32 	%p6, %r2, -1;
	@%p6 bra 	$L__BB0_4;
	mov.f64 	%fd144, 0d3C91A62633145C07;
	add.rn.f64 	%fd145, %fd5, %fd144;
	mov.f64 	%fd146, 0d3FF921FB54442D18;
	add.rn.f64 	%fd228, %fd146, %fd145;
	bra.uni 	$L__BB0_6;
$L__BB0_4:
	mov.f64 	%fd140, 0dBC91A62633145C07;
	add.rn.f64 	%fd141, %fd5, %fd140;
	neg.f64 	%fd142, %fd141;
	mov.f64 	%fd143, 0d3FF921FB54442D18;
	add.rn.f64 	%fd228, %fd143, %fd142;
	bra.uni 	$L__BB0_6;
$L__BB0_5:
	mov.f64 	%fd86, 0d3FF0000000000000;
	sub.f64 	%fd87, %fd86, %fd4;
	{
	.reg .b32 %temp; 
	mov.b64 	{%r25, %temp}, %fd87;
	}
	{
	.reg .b32 %temp; 
	mov.b64 	{%temp, %r26}, %fd87;
	}
	add.s32 	%r27, %r26, -1048576;
	mov.b64 	%fd88, {%r25, %r27};
	rsqrt.approx.ftz.f64 	%fd89, %fd88;
	{
	.reg .b32 %temp; 
	mov.b64 	{%r28, %temp}, %fd89;
	}
	{
	.reg .b32 %temp; 
	mov.b64 	{%temp, %r29}, %fd89;
	}
	add.s32 	%r30, %r29, -1048576;
	mov.b64 	%fd90, {%r28, %r30};
	mul.f64 	%fd91, %fd88, %fd89;
	neg.f64 	%fd92, %fd91;
	fma.rn.f64 	%fd93, %fd91, %fd92, %fd88;
	fma.rn.f64 	%fd94, %fd93, %fd90, %fd91;
	neg.f64 	%fd95, %fd94;
	fma.rn.f64 	%fd96, %fd89, %fd95, 0d3FF0000000000000;
	fma.rn.f64 	%fd97, %fd96, %fd90, %fd90;
	fma.rn.f64 	%fd98, %fd94, %fd95, %fd88;
	fma.rn.f64 	%fd99, %fd98, %fd97, %fd94;
	{
	.reg .b32 %temp; 
	mov.b64 	{%r31, %temp}, %fd99;
	}
	{
	.reg .b32 %temp; 
	mov.b64 	{%temp, %r32}, %fd99;
	}
	add.s32 	%r33, %r32, 1048576;
	mov.b64 	%fd100, {%r31, %r33};
	fma.rn.f64 	%fd101, %fd87, 0d3EC715B371155F70, 0dBEBAC2FE66FAAC4B;
	fma.rn.f64 	%fd102, %fd101, %fd87, 0d3ED9A9B88EFCD9B8;
	fma.rn.f64 	%fd103, %fd102, %fd87, 0d3EDD0F40A8A0C4C3;
	fma.rn.f64 	%fd104, %fd103, %fd87, 0d3EF46D4CFA9E0E1F;
	fma.rn.f64 	%fd105, %fd104, %fd87, 0d3F079C168D1E2422;
	fma.rn.f64 	%fd106, %fd105, %fd87, 0d3F1C9A88C3BCA540;
	fma.rn.f64 	%fd107, %fd106, %fd87, 0d3F31C4E64BD476DF;
	fma.rn.f64 	%fd108, %fd107, %fd87, 0d3F46E8BA60009C8F;
	fma.rn.f64 	%fd109, %fd108, %fd87, 0d3F5F1C71C62B05A2;
	fma.rn.f64 	%fd110, %fd109, %fd87, 0d3F76DB6DB6DC9F2C;
	fma.rn.f64 	%fd111, %fd110, %fd87, 0d3F9333333333329C;
	fma.rn.f64 	%fd112, %fd111, %fd87, 0d3FB5555555555555;
	setp.lt.s32 	%p3, %r26, 1;
	mov.f64 	%fd113, 0d0000000000000000;
	mul.rn.f64 	%fd114, %fd4, %fd113;
	mul.f64 	%fd115, %fd87, %fd112;
	fma.rn.f64 	%fd116, %fd115, %fd100, %fd100;
	selp.f64 	%fd117, %fd114, %fd116, %p3;
	setp.lt.s32 	%p4, %r26, 0;
	mov.f64 	%fd118, 0d7FF0000000000000;
	mul.rn.f64 	%fd119, %fd117, %fd118;
	selp.f64 	%fd120, %fd119, %fd117, %p4;
	setp.lt.s32 	%p5, %r2, 0;
	mov.f64 	%fd121, 0dBCA1A62633145C07;
	add.rn.f64 	%fd122, %fd120, %fd121;
	neg.f64 	%fd123, %fd122;
	mov.f64 	%fd124, 0d400921FB54442D18;
	add.rn.f64 	%fd125, %fd124, %fd123;
	selp.f64 	%fd228, %fd125, %fd120, %p5;
$L__BB0_6:
	add.f64 	%fd147, %fd228, 0d0000000000000000;
	div.rn.f64 	%fd10, %fd147, 0d4008000000000000;
	abs.f64 	%fd11, %fd10;
	setp.neu.f64 	%p7, %fd11, 0d7FF0000000000000;
	@%p7 bra 	$L__BB0_8;
	mov.f64 	%fd153, 0d0000000000000000;
	mul.rn.f64 	%fd230, %fd10, %fd153;
	mov.b32 	%r50, 1;
	bra.uni 	$L__BB0_11;
$L__BB0_8:
	mul.f64 	%fd148, %fd10, 0d3FE45F306DC9C883;
	cvt.rni.s32.f64 	%r49, %fd148;
	cvt.rn.f64.s32 	%fd149, %r49;
	fma.rn.f64 	%fd150, %fd149, 0dBFF921FB54442D18, %fd10;
	fma.rn.f64 	%fd151, %fd149, 0dBC91A62633145C00, %fd150;
	fma.rn.f64 	%fd230, %fd149, 0dB97B839A252049C0, %fd151;
	setp.ltu.f64 	%p8, %fd11, 0d41E0000000000000;
	@%p8 bra 	$L__BB0_10;
	{ // callseq 0, 0
	.param .b64 param0;
	st.param.f64 	[param0], %fd10;
	.param .align 16 .b8 retval0[16];
	call.uni (retval0), 
	__internal_trig_reduction_slowpathd, 
	(
	param0
	);
	ld.param.f64 	%fd230, [retval0];
	ld.param.b32 	%r49, [retval0+8];
	} // callseq 0
$L__BB0_10:
	add.s32 	%r50, %r49, 1;
$L__BB0_11:
	shl.b32 	%r36, %r50, 6;
	cvt.u64.u32 	%rd9, %r36;
	and.b64  	%rd10, %rd9, 64;
	mov.u64 	%rd11, __cudart_sin_cos_coeffs;
	add.s64 	%rd12, %rd11, %rd10;
	mul.rn.f64 	%fd154, %fd230, %fd230;
	and.b32  	%r37, %r50, 1;
	setp.eq.b32 	%p9, %r37, 1;
	selp.f64 	%fd155, 0dBDA8FF8320FD8164, 0d3DE5DB65F9785EBA, %p9;
	ld.global.nc.v2.f64 	{%fd156, %fd157}, [%rd12];
	fma.rn.f64 	%fd158, %fd155, %fd154, %fd156;
	fma.rn.f64 	%fd159, %fd158, %fd154, %fd157;
	ld.global.nc.v2.f64 	{%fd160, %fd161}, [%rd12+16];
	fma.rn.f64 	%fd162, %fd159, %fd154, %fd160;
	fma.rn.f64 	%fd163, %fd162, %fd154, %fd161;
	ld.global.nc.v2.f64 	{%fd164, %fd165}, [%rd12+32];
	fma.rn.f64 	%fd166, %fd163, %fd154, %fd164;
	fma.rn.f64 	%fd167, %fd166, %fd154, %fd165;
	fma.rn.f64 	%fd168, %fd167, %fd230, %fd230;
	fma.rn.f64 	%fd169, %fd167, %fd154, 0d3FF0000000000000;
	selp.f64 	%fd170, %fd169, %fd168, %p9;
	and.b32  	%r38, %r50, 2;
	setp.eq.s32 	%p10, %r38, 0;
	mov.f64 	%fd171, 0d0000000000000000;
	sub.f64 	%fd172, %fd171, %fd170;
	selp.f64 	%fd173, %fd170, %fd172, %p10;
	fma.rn.f64 	%fd236, %fd2, %fd173, %fd1;
	st.global.f64 	[%rd1], %fd236;
	add.f64 	%fd174, %fd228, 0d401921FB54442D18;
	div.rn.f64 	%fd18, %fd174, 0d4008000000000000;
	abs.f64 	%fd19, %fd18;
	setp.eq.f64 	%p11, %fd19, 0d7FF0000000000000;
	@%p11 bra 	$L__BB0_15;
	mul.f64 	%fd175, %fd18, 0d3FE45F306DC9C883;
	cvt.rni.s32.f64 	%r51, %fd175;
	cvt.rn.f64.s32 	%fd176, %r51;
	fma.rn.f64 	%fd177, %fd176, 0dBFF921FB54442D18, %fd18;
	fma.rn.f64 	%fd178, %fd176, 0dBC91A62633145C00, %fd177;
	fma.rn.f64 	%fd232, %fd176, 0dB97B839A252049C0, %fd178;
	setp.ltu.f64 	%p12, %fd19, 0d41E0000000000000;
	@%p12 bra 	$L__BB0_14;
	{ // callseq 1, 0
	.param .b64 param0;
	st.param.f64 	[param0], %fd18;
	.param .align 16 .b8 retval0[16];
	call.uni (retval0), 
	__internal_trig_reduction_slowpathd, 
	(
	param0
	);
	ld.param.f64 	%fd232, [retval0];
	ld.param.b32 	%r51, [retval0+8];
	} // callseq 1
$L__BB0_14:
	add.s32 	%r52, %r51, 1;
	bra.uni 	$L__BB0_16;
$L__BB0_15:
	mov.f64 	%fd180, 0d0000000000000000;
	mul.rn.f64 	%fd232, %fd18, %fd180;
	mov.b32 	%r52, 1;
$L__BB0_16:
	shl.b32 	%r41, %r52, 6;
	cvt.u64.u32 	%rd13, %r41;
	and.b64  	%rd14, %rd13, 64;
	add.s64 	%rd16, %rd11, %rd14;
	mul.rn.f64 	%fd181, %fd232, %fd232;
	and.b32  	%r42, %r52, 1;
	setp.eq.b32 	%p13, %r42, 1;
	selp.f64 	%fd182, 0dBDA8FF8320FD8164, 0d3DE5DB65F9785EBA, %p13;
	ld.global.nc.v2.f64 	{%fd183, %fd184}, [%rd16];
	fma.rn.f64 	%fd185, %fd182, %fd181, %fd183;
	fma.rn.f64 	%fd186, %fd185, %fd181, %fd184;
	ld.global.nc.v2.f64 	{%fd187, %fd188}, [%rd16+16];
	fma.rn.f64 	%fd189, %fd186, %fd181, %fd187;
	fma.rn.f64 	%fd190, %fd189, %fd181, %fd188;
	ld.global.nc.v2.f64 	{%fd191, %fd192}, [%rd16+32];
	fma.rn.f64 	%fd193, %fd190, %fd181, %fd191;
	fma.rn.f64 	%fd194, %fd193, %fd181, %fd192;
	fma.rn.f64 	%fd195, %fd194, %fd232, %fd232;
	fma.rn.f64 	%fd196, %fd194, %fd181, 0d3FF0000000000000;
	selp.f64 	%fd197, %fd196, %fd195, %p13;
	and.b32  	%r43, %r52, 2;
	setp.eq.s32 	%p14, %r43, 0;
	mov.f64 	%fd198, 0d0000000000000000;
	sub.f64 	%fd199, %fd198, %fd197;
	selp.f64 	%fd200, %fd197, %fd199, %p14;
	fma.rn.f64 	%fd25, %fd2, %fd200, %fd1;
	st.global.f64 	[%rd1+8], %fd25;
	add.f64 	%fd201, %fd228, 0d402921FB54442D18;
	div.rn.f64 	%fd26, %fd201, 0d4008000000000000;
	abs.f64 	%fd27, %fd26;
	setp.eq.f64 	%p15, %fd27, 0d7FF0000000000000;
	@%p15 bra 	$L__BB0_20;
	mul.f64 	%fd202, %fd26, 0d3FE45F306DC9C883;
	cvt.rni.s32.f64 	%r53, %fd202;
	cvt.rn.f64.s32 	%fd203, %r53;
	fma.rn.f64 	%fd204, %fd203, 0dBFF921FB54442D18, %fd26;
	fma.rn.f64 	%fd205, %fd203, 0dBC91A62633145C00, %fd204;
	fma.rn.f64 	%fd234, %fd203, 0dB97B839A252049C0, %fd205;
	setp.ltu.f64 	%p16, %fd27, 0d41E0000000000000;
	@%p16 bra 	$L__BB0_19;
	{ // callseq 2, 0
	.param .b64 param0;
	st.param.f64 	[param0], %fd26;
	.param .align 16 .b8 retval0[16];
	call.uni (retval0), 
	__internal_trig_reduction_slowpathd, 
	(
	param0
	);
	ld.param.f64 	%fd234, [retval0];
	ld.param.b32 	%r53, [retval0+8];
	} // callseq 2
$L__BB0_19:
	add.s32 	%r54, %r53, 1;
	bra.uni 	$L__BB0_21;
$L__BB0_20:
	mov.f64 	%fd207, 0d0000000000000000;
	mul.rn.f64 	%fd234, %fd26, %fd207;
	mov.b32 	%r54, 1;
$L__BB0_21:
	shl.b32 	%r46, %r54, 6;
	cvt.u64.u32 	%rd17, %r46;
	and.b64  	%rd18, %rd17, 64;
	add.s64 	%rd20, %rd11, %rd18;
	mul.rn.f64 	%fd208, %fd234, %fd234;
	and.b32  	%r47, %r54, 1;
	setp.eq.b32 	%p17, %r47, 1;
	selp.f64 	%fd209, 0dBDA8FF8320FD8164, 0d3DE5DB65F9785EBA, %p17;
	ld.global.nc.v2.f64 	{%fd210, %fd211}, [%rd20];
	fma.rn.f64 	%fd212, %fd209, %fd208, %fd210;
	fma.rn.f64 	%fd213, %fd212, %fd208, %fd211;
	ld.global.nc.v2.f64 	{%fd214, %fd215}, [%rd20+16];
	fma.rn.f64 	%fd216, %fd213, %fd208, %fd214;
	fma.rn.f64 	%fd217, %fd216, %fd208, %fd215;
	ld.global.nc.v2.f64 	{%fd218, %fd219}, [%rd20+32];
	fma.rn.f64 	%fd220, %fd217, %fd208, %fd218;
	fma.rn.f64 	%fd221, %fd220, %fd208, %fd219;
	fma.rn.f64 	%fd222, %fd221, %fd234, %fd234;
	fma.rn.f64 	%fd223, %fd221, %fd208, 0d3FF0000000000000;
	selp.f64 	%fd224, %fd223, %fd222, %p17;
	and.b32  	%r48, %r54, 2;
	setp.eq.s32 	%p18, %r48, 0;
	mov.f64 	%fd225, 0d0000000000000000;
	sub.f64 	%fd226, %fd225, %fd224;
	selp.f64 	%fd227, %fd224, %fd226, %p18;
	fma.rn.f64 	%fd237, %fd2, %fd227, %fd1;
	st.global.f64 	[%rd1+16], %fd237;
	setp.geu.f64 	%p19, %fd236, %fd25;
	mov.f64 	%fd235, %fd25;
	@%p19 bra 	$L__BB0_23;
	st.global.f64 	[%rd1], %fd25;
	st.global.f64 	[%rd1+8], %fd236;
	mov.f64 	%fd235, %fd236;
	mov.f64 	%fd236, %fd25;
$L__BB0_23:
	setp.geu.f64 	%p20, %fd236, %fd237;
	@%p20 bra 	$L__BB0_25;
	st.global.f64 	[%rd1], %fd237;
	st.global.f64 	[%rd1+16], %fd236;
	mov.f64 	%fd237, %fd236;
$L__BB0_25:
	setp.geu.f64 	%p21, %fd235, %fd237;
	@%p21 bra 	$L__BB0_27;
	st.global.f64 	[%rd1+8], %fd237;
	st.global.f64 	[%rd1+16], %fd235;
$L__BB0_27:
	ret;

}
.func  (.param .align 16 .b8 func_retval0[16]) __internal_trig_reduction_slowpathd(
	.param .b64 __internal_trig_reduction_slowpathd_param_0
)
{
	.local .align 8 .b8 	__local_depot1[40];
	.reg .b64 	%SP;
	.reg .b64 	%SPL;
	.reg .pred 	%p<10>;
	.reg .b32 	%r<47>;
	.reg .b64 	%rd<74>;
	.reg .b64 	%fd<5>;

	mov.u64 	%SPL, __local_depot1;
	ld.param.f64 	%fd4, [__internal_trig_reduction_slowpathd_param_0];
	add.u64 	%rd1, %SPL, 0;
	{
	.reg .b32 %temp; 
	mov.b64 	{%temp, %r1}, %fd4;
	}
	shr.u32 	%r2, %r1, 20;
	and.b32  	%r3, %r2, 2047;
	setp.eq.s32 	%p1, %r3, 2047;
	mov.b32 	%r46, 0;
	@%p1 bra 	$L__BB1_9;
	add.s32 	%r20, %r3, -1024;
	mov.b64 	%rd20, %fd4;
	shl.b64 	%rd2, %rd20, 11;
	shr.u32 	%r4, %r20, 6;
	sub.s32 	%r45, 15, %r4;
	sub.s32 	%r21, 19, %r4;
	setp.lt.u32 	%p2, %r20, 128;
	selp.b32 	%r6, 18, %r21, %p2;
	setp.ge.s32 	%p3, %r45, %r6;
	mov.b64 	%rd70, 0;
	@%p3 bra 	$L__BB1_4;
	add.s32 	%r23, %r6, %r4;
	neg.s32 	%r43, %r23;
	or.b64  	%rd3, %rd2, -9223372036854775808;
	mov.b64 	%rd70, 0;
	mov.b32 	%r42, 0;
	mov.u64 	%rd25, __cudart_i2opi_d;
	mov.u32 	%r44, %r45;
$L__BB1_3:
	.pragma "nounroll";
	mul.wide.s32 	%rd22, %r42, 8;
	add.s64 	%rd23, %rd1, %rd22;
	mul.wide.s32 	%rd24, %r44, 8;
	add.s64 	%rd26, %rd25, %rd24;
	ld.global.nc.u64 	%rd27, [%rd26];
	{
	.reg .u32 %r0, %r1, %r2, %r3, %alo, %ahi, %blo, %bhi, %clo, %chi;
	mov.b64 	{%alo,%ahi}, %rd27;
	mov.b64 	{%blo,%bhi}, %rd3;
	mov.b64 	{%clo,%chi}, %rd70;
	mad.lo.cc.u32 	%r0, %alo, %blo, %clo;
	madc.hi.cc.u32 	%r1, %alo, %blo, %chi;
	madc.hi.u32 	%r2, %alo, %bhi, 0;
	mad.lo.cc.u32 	%r1, %alo, %bhi, %r1;
	madc.hi.cc.u32 	%r2, %ahi, %blo, %r2;
	madc.hi.u32 	%r3, %ahi, %bhi, 0;
	mad.lo.cc.u32 	%r1, %ahi, %blo, %r1;
	madc.lo.cc.u32 	%r2, %ahi, %bhi, %r2;
	addc.u32 	%r3, %r3, 0;
	mov.b64 	%rd28, {%r0,%r1};
	mov.b64 	%rd70, {%r2,%r3};
	}
	st.local.u64 	[%rd23], %rd28;
	add.s32 	%r44, %r44, 1;
	add.s32 	%r43, %r43, 1;
	add.s32 	%r42, %r42, 1;
	setp.ne.s32 	%p4, %r43, -15;
	mov.u32 	%r45, %r6;
	@%p4 bra 	$L__BB1_3;
$L__BB1_4:
	cvt.s64.s32 	%rd29, %r45;
	cvt.u64.u32 	%rd30, %r4;
	add.s64 	%rd31, %rd30, %rd29;
	shl.b64 	%rd32, %rd31, 3;
	add.s64 	%rd33, %rd1, %rd32;
	st.local.u64 	[%rd33+-120], %rd70;
	and.b32  	%r15, %r2, 63;
	ld.local.u64 	%rd72, [%rd1+16];
	ld.local.u64 	%rd71, [%rd1+24];
	setp.eq.s32 	%p5, %r15, 0;
	@%p5 bra 	$L__BB1_6;
	shl.b64 	%rd34, %rd71, %r15;
	shr.u64 	%rd35, %rd72, 1;
	xor.b32  	%r24, %r15, 63;
	shr.u64 	%rd36, %rd35, %r24;
	or.b64  	%rd71, %rd34, %rd36;
	ld.local.u64 	%rd37, [%rd1+8];
	shl.b64 	%rd38, %rd72, %r15;
	shr.u64 	%rd39, %rd37, 1;
	shr.u64 	%rd40, %rd39, %r24;
	or.b64  	%rd72, %rd38, %rd40;
$L__BB1_6:
	and.b32  	%r25, %r1, -2147483648;
	shr.u64 	%rd41, %rd71, 62;
	cvt.u32.u64 	%r26, %rd41;
	mov.b64 	{%r27, %r28}, %rd71;
	mov.b64 	{%r29, %r30}, %rd72;
	shf.l.wrap.b32 	%r31, %r30, %r27, 2;
	shf.l.wrap.b32 	%r32, %r27, %r28, 2;
	mov.b64 	%rd42, {%r31, %r32};
	shl.b64 	%rd43, %rd72, 2;
	shr.u64 	%rd44, %rd42, 63;
	cvt.u32.u64 	%r33, %rd44;
	add.s32 	%r34, %r33, %r26;
	setp.eq.s32 	%p6, %r25, 0;
	neg.s32 	%r35, %r34;
	selp.b32 	%r46, %r34, %r35, %p6;
	setp.gt.s64 	%p7, %rd42, -1;
	mov.b64 	%rd45, 0;
	{
	.reg .u32 %r0, %r1, %r2, %r3, %a0, %a1, %a2, %a3, %b0, %b1, %b2, %b3;
	mov.b64 	{%a0,%a1}, %rd45;
	mov.b64 	{%a2,%a3}, %rd45;
	mov.b64 	{%b0,%b1}, %rd43;
	mov.b64 	{%b2,%b3}, %rd42;
	sub.cc.u32 	%r0, %a0, %b0;
	subc.cc.u32 	%r1, %a1, %b1;
	subc.cc.u32 	%r2, %a2, %b2;
	subc.u32 	%r3, %a3, %b3;
	mov.b64 	%rd46, {%r0,%r1};
	mov.b64 	%rd47, {%r2,%r3};
	}
	xor.b32  	%r36, %r25, -2147483648;
	selp.b64 	%rd73, %rd42, %rd47, %p7;
	selp.b64 	%rd14, %rd43, %rd46, %p7;
	selp.b32 	%r17, %r25, %r36, %p7;
	clz.b64 	%r37, %rd73;
	cvt.u64.u32 	%rd15, %r37;
	setp.eq.s32 	%p8, %r37, 0;
	@%p8 bra 	$L__BB1_8;
	cvt.u32.u64 	%r38, %rd15;
	and.b32  	%r39, %r38, 63;
	shl.b64 	%rd48, %rd73, %r39;
	shr.u64 	%rd49, %rd14, 1;
	not.b32 	%r40, %r38;
	and.b32  	%r41, %r40, 63;
	shr.u64 	%rd50, %rd49, %r41;
	or.b64  	%rd73, %rd48, %rd50;
$L__BB1_8:
	mov.b64 	%rd51, -3958705157555305931;
	{
	.reg .u32 %r0, %r1, %r2, %r3, %alo, %ahi, %blo, %bhi;
	mov.b64 	{%alo,%ahi}, %rd73;
	mov.b64 	{%blo,%bhi}, %rd51;
	mul.lo.u32 	%r0, %alo, %blo;
	mul.hi.u32 	%r1, %alo, %blo;
	mad.lo.cc.u32 	%r1, %alo, %bhi, %r1;
	madc.hi.u32 	%r2, %alo, %bhi, 0;
	mad.lo.cc.u32 	%r1, %ahi, %blo, %r1;
	madc.hi.cc.u32 	%r2, %ahi, %blo, %r2;
	madc.hi.u32 	%r3, %ahi, %bhi, 0;
	mad.lo.cc.u32 	%r2, %ahi, %bhi, %r2;
	addc.u32 	%r3, %r3, 0;
	mov.b64 	%rd52, {%r0,%r1};
	mov.b64 	%rd53, {%r2,%r3};
	}
	setp.gt.s64 	%p9, %rd53, 0;
	{
	.reg .u32 %r0, %r1, %r2, %r3, %a0, %a1, %a2, %a3, %b0, %b1, %b2, %b3;
	mov.b64 	{%a0,%a1}, %rd52;
	mov.b64 	{%a2,%a3}, %rd53;
	mov.b64 	{%b0,%b1}, %rd52;
	mov.b64 	{%b2,%b3}, %rd53;
	add.cc.u32 	%r0, %a0, %b0;
	addc.cc.u32 	%r1, %a1, %b1;
	addc.cc.u32 	%r2, %a2, %b2;
	addc.u32 	%r3, %a3, %b3;
	mov.b64 	%rd54, {%r0,%r1};
	mov.b64 	%rd55, {%r2,%r3};
	}
	selp.b64 	%rd56, %rd55, %rd53, %p9;
	selp.s64 	%rd57, -1, 0, %p9;
	sub.s64 	%rd58, %rd57, %rd15;
	cvt.u64.u32 	%rd59, %r17;
	shl.b64 	%rd60, %rd59, 32;
	add.s64 	%rd61, %rd56, 1;
	shr.u64 	%rd62, %rd61, 10;
	add.s64 	%rd63, %rd62, 1;
	shr.u64 	%rd64, %rd63, 1;
	shl.b64 	%rd65, %rd58, 52;
	add.s64 	%rd66, %rd65, %rd64;
	add.s64 	%rd67, %rd66, 4602678819172646912;
	or.b64  	%rd68, %rd67, %rd60;
	mov.b64 	%fd4, %rd68;
$L__BB1_9:
	st.param.f64 	[func_retval0], %fd4;
	st.param.b32 	[func_retval0+8], %r46;
	ret;

}


// ===== COMPILED SASS (sm_100) =====

	.target	sm_100

	.elftype	@"ET_EXEC"


//--------------------- .note.nv.tkinfo           --------------------------
	.section	.note.nv.tkinfo,"",@"SHT_NOTE"
	.sectionflags	@"SHF_NOTE_NV_TKINFO"
	.tkinfo
        /*0018*/ 	.word	0x00000002
        /*0030*/ 	.string	""
        /*0030*/ 	.string	"ptxas"
        /*0030*/ 	.string	"Cuda compilation tools, release 13.0, V13.0.88"
        /*0030*/ 	.string	"Build cuda_13.0.r13.0/compiler.36424714_0"
        /*0030*/ 	.string	"-arch sm_100 -m 64 "



//--------------------- .note.nv.cuinfo           --------------------------
	.section	.note.nv.cuinfo,"",@"SHT_NOTE"
	.sectionflags	@"SHF_NOTE_NV_CUINFO"
        /*0018*/ 	.short	0x0002
        /*001a*/ 	.short	0x0064
        /*001c*/ 	.short	0x0082
	.zero		2


//--------------------- .nv.info                  --------------------------
	.section	.nv.info,"",@"SHT_CUDA_INFO"
	.align	4


	//----- nvinfo : EIATTR_REGCOUNT
	.align		4
        /*0000*/ 	.byte	0x04, 0x2f
        /*0002*/ 	.short	(.L_3 - .L_2)
	.align		4
.L_2:
        /*0004*/ 	.word	index@(eigenValsBatchKernel)
        /*0008*/ 	.word	0x00000020


	//----- nvinfo : EIATTR_FRAME_SIZE
	.align		4
.L_3:
        /*000c*/ 	.byte	0x04, 0x11
        /*000e*/ 	.short	(.L_5 - .L_4)
	.align		4
.L_4:
        /*0010*/ 	.word	index@($eigenValsBatchKernel$__internal_trig_reduction_slowpathd)
        /*0014*/ 	.word	0x00000028


	//----- nvinfo : EIATTR_FRAME_SIZE
	.align		4
.L_5:
        /*0018*/ 	.byte	0x04, 0x11
        /*001a*/ 	.short	(.L_7 - .L_6)
	.align		4
.L_6:
        /*001c*/ 	.word	index@($__internal_1_$__cuda_sm20_dsqrt_rn_f64_mediumpath_v1)
        /*0020*/ 	.word	0x00000028


	//----- nvinfo : EIATTR_FRAME_SIZE
	.align		4
.L_7:
        /*0024*/ 	.byte	0x04, 0x11
        /*0026*/ 	.short	(.L_9 - .L_8)
	.align		4
.L_8:
        /*0028*/ 	.word	index@($__internal_0_$__cuda_sm20_div_rn_f64_full)
        /*002c*/ 	.word	0x00000028


	//----- nvinfo : EIATTR_FRAME_SIZE
	.align		4
.L_9:
        /*0030*/ 	.byte	0x04, 0x11
        /*0032*/ 	.short	(.L_11 - .L_10)
	.align		4
.L_10:
        /*0034*/ 	.word	index@(eigenValsBatchKernel)
        /*0038*/ 	.word	0x00000028


	//----- nvinfo : EIATTR_MIN_STACK_SIZE
	.align		4
.L_11:
        /*003c*/ 	.byte	0x04, 0x12
        /*003e*/ 	.short	(.L_13 - .L_12)
	.align		4
.L_12:
        /*0040*/ 	.word	index@(eigenValsBatchKernel)
        /*0044*/ 	.word	0x00000028
.L_13:


//--------------------- .nv.compat                --------------------------
	.section	.nv.compat,"",@"SHT_CUDA_COMPAT_INFO"
	.align	4
        /*0000*/ 	.byte	0x02, 0x09, 0x00, 0x00, 0x02, 0x02, 0x01, 0x00, 0x02, 0x05, 0x05, 0x00, 0x03, 0x07, 0x01, 0x01
        /*0010*/ 	.byte	0x02, 0x03, 0x00, 0x00, 0x02, 0x06, 0x01, 0x00, 0x04, 0x0b, 0x08, 0x00, 0x01, 0x00, 0x00, 0x00
        /*0020*/ 	.byte	0x00, 0x00, 0x00, 0x00


//--------------------- .nv.info.eigenValsBatchKernel --------------------------
	.section	.nv.info.eigenValsBatchKernel,"",@"SHT_CUDA_INFO"
	.sectionflags	@""
	.align	4


	//----- nvinfo : EIATTR_CUDA_API_VERSION
	.align		4
        /*0000*/ 	.byte	0x04, 0x37
        /*0002*/ 	.short	(.L_15 - .L_14)
.L_14:
        /*0004*/ 	.word	0x00000082


	//----- nvinfo : EIATTR_KPARAM_INFO
	.align		4
.L_15:
        /*0008*/ 	.byte	0x04, 0x17
        /*000a*/ 	.short	(.L_17 - .L_16)
.L_16:
        /*000c*/ 	.word	0x00000000
        /*0010*/ 	.short	0x0003
        /*0012*/ 	.short	0x0018
        /*0014*/ 	.byte	0x00, 0xf0, 0x21, 0x00


	//----- nvinfo : EIATTR_KPARAM_INFO
	.align		4
.L_17:
        /*0018*/ 	.byte	0x04, 0x17
        /*001a*/ 	.short	(.L_19 - .L_18)
.L_18:
        /*001c*/ 	.word	0x00000000
        /*0020*/ 	.short	0x0002
        /*0022*/ 	.short	0x0010
        /*0024*/ 	.byte	0x00, 0xf5, 0x21, 0x00


	//----- nvinfo : EIATTR_KPARAM_INFO
	.align		4
.L_19:
        /*0028*/ 	.byte	0x04, 0x17
        /*002a*/ 	.short	(.L_21 - .L_20)
.L_20:
        /*002c*/ 	.word	0x00000000
        /*0030*/ 	.short	0x0001
        /*0032*/ 	.short	0x0008
        /*0034*/ 	.byte	0x00, 0xf5, 0x21, 0x00


	//----- nvinfo : EIATTR_KPARAM_INFO
	.align		4
.L_21:
        /*0038*/ 	.byte	0x04, 0x17
        /*003a*/ 	.short	(.L_23 - .L_22)
.L_22:
        /*003c*/ 	.word	0x00000000
        /*0040*/ 	.short	0x0000
        /*0042*/ 	.short	0x0000
        /*0044*/ 	.byte	0x00, 0xf0, 0x11, 0x00


	//----- nvinfo : EIATTR_SPARSE_MMA_MASK
	.align		4
.L_23:
        /*0048*/ 	.byte	0x03, 0x50
        /*004a*/ 	.short	0x0000


	//----- nvinfo : EIATTR_MAXREG_COUNT
	.align		4
        /*004c*/ 	.byte	0x03, 0x1b
        /*004e*/ 	.short	0x00ff


	//----- nvinfo : EIATTR_MERCURY_ISA_VERSION
	.align		4
        /*0050*/ 	.byte	0x03, 0x5f
        /*0052*/ 	.short	0x0101


	//----- nvinfo : EIATTR_VRC_CTA_INIT_COUNT
	.align		4
        /*0054*/ 	.byte	0x02, 0x4a
	.zero		1
	.zero		1


	//----- nvinfo : EIATTR_EXIT_INSTR_OFFSETS
	.align		4
        /*0058*/ 	.byte	0x04, 0x1c
        /*005a*/ 	.short	(.L_25 - .L_24)


	//   ....[0]....
.L_24:
        /*005c*/ 	.word	0x00000080


	//   ....[1]....
        /*0060*/ 	.word	0x000025f0


	//   ....[2]....
        /*0064*/ 	.word	0x00002620


	//----- nvinfo : EIATTR_CRS_STACK_SIZE
	.align		4
.L_25:
        /*0068*/ 	.byte	0x04, 0x1e
        /*006a*/ 	.short	(.L_27 - .L_26)
.L_26:
        /*006c*/ 	.word	0x00000000


	//----- nvinfo : EIATTR_CBANK_PARAM_SIZE
	.align		4
.L_27:
        /*0070*/ 	.byte	0x03, 0x19
        /*0072*/ 	.short	0x0020


	//----- nvinfo : EIATTR_PARAM_CBANK
	.align		4
        /*0074*/ 	.byte	0x04, 0x0a
        /*0076*/ 	.short	(.L_29 - .L_28)
	.align		4
.L_28:
        /*0078*/ 	.word	index@(.nv.constant0.eigenValsBatchKernel)
        /*007c*/ 	.short	0x0380
        /*007e*/ 	.short	0x0020


	//----- nvinfo : EIATTR_SW_WAR
	.align		4
.L_29:
        /*0080*/ 	.byte	0x04, 0x36
        /*0082*/ 	.short	(.L_31 - .L_30)
.L_30:
        /*0084*/ 	.word	0x00000008
.L_31:


//--------------------- .nv.callgraph             --------------------------
	.section	.nv.callgraph,"",@"SHT_CUDA_CALLGRAPH"
	.align	4
	.sectionentsize	8
	.align		4
        /*0000*/ 	.word	0x00000000
	.align		4
        /*0004*/ 	.word	0xffffffff
	.align		4
        /*0008*/ 	.word	0x00000000
	.align		4
        /*000c*/ 	.word	0xfffffffe
	.align		4
        /*0010*/ 	.word	0x00000000
	.align		4
        /*0014*/ 	.word	0xfffffffd
	.align		4
        /*0018*/ 	.word	0x00000000
	.align		4
        /*001c*/ 	.word	0xfffffffc


//--------------------- .nv.constant4             --------------------------
	.section	.nv.constant4,"a",@progbits
	.align	8
	.align		8
.nv.constant4:
        /*0000*/ 	.dword	__cudart_i2opi_d
	.align		8
        /*0008*/ 	.dword	__cudart_sin_cos_coeffs


//--------------------- .text.eigenValsBatchKernel --------------------------
	.section	.text.eigenValsBatchKernel,"ax",@progbits
	.align	128
        .global         eigenValsBatchKernel
        .type           eigenValsBatchKernel,@function
        .size           eigenValsBatchKernel,(.L_x_54 - eigenValsBatchKernel)
        .other          eigenValsBatchKernel,@"STO_CUDA_ENTRY STV_DEFAULT"
eigenValsBatchKernel:
.text.eigenValsBatchKernel:
[----:B------:R-:W0:Y:S01]  /*0000*/  LDC R1, c[0x0][0x37c] ;  /* 0x0000df00ff017b82 */ /* 0x000e220000000800 */
[----:B------:R-:W1:Y:S07]  /*0010*/  S2R R3, SR_TID.X ;  /* 0x0000000000037919 */ /* 0x000e6e0000002100 */
[----:B------:R-:W1:Y:S01]  /*0020*/  S2UR UR4, SR_CTAID.X ;  /* 0x00000000000479c3 */ /* 0x000e620000002500 */
[----:B------:R-:W2:Y:S01]  /*0030*/  LDCU UR5, c[0x0][0x380] ;  /* 0x00007000ff0577ac */ /* 0x000ea20008000800 */
[----:B0-----:R-:W-:-:S06]  /*0040*/  VIADD R1, R1, 0xffffffd8 ;  /* 0xffffffd801017836 */ /* 0x001fcc0000000000 */
[----:B------:R-:W1:Y:S02]  /*0050*/  LDC R0, c[0x0][0x360] ;  /* 0x0000d800ff007b82 */ /* 0x000e640000000800 */
[----:B-1----:R-:W-:-:S05]  /*0060*/  IMAD R0, R0, UR4, R3 ;  /* 0x0000000400007c24 */ /* 0x002fca000f8e0203 */
[----:B--2---:R-:W-:-:S13]  /*0070*/  ISETP.GE.AND P0, PT, R0, UR5, PT ;  /* 0x0000000500007c0c */ /* 0x004fda000bf06270 */
[----:B------:R-:W-:Y:S05]  /*0080*/  @P0 EXIT ;  /* 0x000000000000094d */ /* 0x000fea0003800000 */
[----:B------:R-:W0:Y:S01]  /*0090*/  LDC.64 R26, c[0x0][0x388] ;  /* 0x0000e200ff1a7b82 */ /* 0x000e220000000a00 */
[----:B------:R-:W1:Y:S01]  /*00a0*/  LDCU.64 UR4, c[0x0][0x358] ;  /* 0x00006b00ff0477ac */ /* 0x000e620008000a00 */
[----:B------:R-:W-:-:S04]  /*00b0*/  IMAD R3, R0, 0x9, RZ ;  /* 0x0000000900037824 */ /* 0x000fc800078e02ff */
[----:B0-----:R-:W-:-:S05]  /*00c0*/  IMAD.WIDE R26, R3, 0x8, R26 ;  /* 0x00000008031a7825 */ /* 0x001fca00078e021a */
[----:B-1----:R-:W2:Y:S04]  /*00d0*/  LDG.E.64 R6, desc[UR4][R26.64+0x20] ;  /* 0x000020041a067981 */ /* 0x002ea8000c1e1b00 */
[----:B------:R-:W2:Y:S04]  /*00e0*/  LDG.E.64 R20, desc[UR4][R26.64+0x10] ;  /* 0x000010041a147981 */ /* 0x000ea8000c1e1b00 */
[----:B------:R-:W3:Y:S04]  /*00f0*/  LDG.E.64 R16, desc[UR4][R26.64+0x38] ;  /* 0x000038041a107981 */ /* 0x000ee8000c1e1b00 */
[----:B------:R-:W4:Y:S04]  /*0100*/  LDG.E.64 R12, desc[UR4][R26.64+0x28] ;  /* 0x000028041a0c7981 */ /* 0x000f28000c1e1b00 */
[----:B------:R-:W5:Y:S04]  /*0110*/  LDG.E.64 R22, desc[UR4][R26.64+0x8] ;  /* 0x000008041a167981 */ /* 0x000f68000c1e1b00 */
[----:B------:R-:W5:Y:S04]  /*0120*/  LDG.E.64 R14, desc[UR4][R26.64] ;  /* 0x000000041a0e7981 */ /* 0x000f68000c1e1b00 */
[----:B------:R-:W5:Y:S04]  /*0130*/  LDG.E.64 R2, desc[UR4][R26.64+0x40] ;  /* 0x000040041a027981 */ /* 0x000f68000c1e1b00 */
[----:B------:R-:W5:Y:S04]  /*0140*/  LDG.E.64 R4, desc[UR4][R26.64+0x18] ;  /* 0x000018041a047981 */ /* 0x000f68000c1e1b00 */
[----:B------:R-:W5:Y:S01]  /*0150*/  LDG.E.64 R10, desc[UR4][R26.64+0x30] ;  /* 0x000030041a0a7981 */ /* 0x000f62000c1e1b00 */
[----:B------:R-:W-:Y:S01]  /*0160*/  BSSY.RECONVERGENT B0, `(.L_x_0) ;  /* 0x000002e000007945 */ /* 0x000fe20003800200 */
[----:B--2---:R-:W-:-:S02]  /*0170*/  DMUL R18, R6, R20 ;  /* 0x0000001406127228 */ /* 0x004fc40000000000 */
[C---:B---3--:R-:W-:Y:S02]  /*0180*/  DMUL R8, R16.reuse, R20 ;  /* 0x0000001410087228 */ /* 0x048fe40000000000 */
[----:B----4-:R-:W-:-:S04]  /*0190*/  DMUL R16, R16, R12 ;  /* 0x0000000c10107228 */ /* 0x010fc80000000000 */
[-C--:B-----5:R-:W-:Y:S02]  /*01a0*/  DFMA R12, R12, R22.reuse, -R18 ;  /* 0x000000160c0c722b */ /* 0x0a0fe40000000812 */
[----:B------:R-:W0:Y:S01]  /*01b0*/  MUFU.RCP64H R19, 3 ;  /* 0x4008000000137908 */ /* 0x000e220000001800 */
[----:B------:R-:W-:Y:S02]  /*01c0*/  DADD R24, RZ, R14 ;  /* 0x00000000ff187229 */ /* 0x000fe4000000000e */
[-C--:B------:R-:W-:Y:S02]  /*01d0*/  DFMA R8, R2, R22.reuse, -R8 ;  /* 0x000000160208722b */ /* 0x080fe40000000808 */
[----:B------:R-:W-:-:S04]  /*01e0*/  DMUL R22, R4, R22 ;  /* 0x0000001604167228 */ /* 0x000fc80000000000 */
[----:B------:R-:W-:Y:S02]  /*01f0*/  DADD R24, R6, R24 ;  /* 0x0000000006187229 */ /* 0x000fe40000000018 */
[----:B------:R-:W-:Y:S01]  /*0200*/  DMUL R20, R20, R10 ;  /* 0x0000000a14147228 */ /* 0x000fe20000000000 */
[----:B------:R-:W-:Y:S01]  /*0210*/  IMAD.MOV.U32 R18, RZ, RZ, 0x1 ;  /* 0x00000001ff127424 */ /* 0x000fe200078e00ff */
[----:B------:R-:W-:Y:S01]  /*0220*/  DFMA R26, R14, R6, -R22 ;  /* 0x000000060e1a722b */ /* 0x000fe20000000816 */
[----:B------:R-:W-:Y:S02]  /*0230*/  IMAD.MOV.U32 R22, RZ, RZ, 0x0 ;  /* 0x00000000ff167424 */ /* 0x000fe400078e00ff */
[----:B------:R-:W-:Y:S01]  /*0240*/  IMAD.MOV.U32 R23, RZ, RZ, 0x40080000 ;  /* 0x40080000ff177424 */ /* 0x000fe200078e00ff */
[----:B------:R-:W-:Y:S02]  /*0250*/  DFMA R16, R6, R2, -R16 ;  /* 0x000000020610722b */ /* 0x000fe40000000810 */
[----:B------:R-:W-:-:S02]  /*0260*/  DADD R6, R2, R24 ;  /* 0x0000000002067229 */ /* 0x000fc40000000018 */
[----:B------:R-:W-:Y:S02]  /*0270*/  DFMA R20, R14, R2, -R20 ;  /* 0x000000020e14722b */ /* 0x000fe40000000814 */
[----:B0-----:R-:W-:-:S08]  /*0280*/  DFMA R2, R18, -R22, 1 ;  /* 0x3ff000001202742b */ /* 0x001fd00000000816 */
[----:B------:R-:W-:-:S08]  /*0290*/  DFMA R2, R2, R2, R2 ;  /* 0x000000020202722b */ /* 0x000fd00000000002 */
[----:B------:R-:W-:Y:S02]  /*02a0*/  DFMA R18, R18, R2, R18 ;  /* 0x000000021212722b */ /* 0x000fe40000000012 */
[----:B------:R-:W-:Y:S02]  /*02b0*/  DADD R2, R16, R20 ;  /* 0x0000000010027229 */ /* 0x000fe40000000014 */
[----:B------:R-:W-:-:S04]  /*02c0*/  DMUL R20, R6, R6 ;  /* 0x0000000606147228 */ /* 0x000fc80000000000 */
[----:B------:R-:W-:Y:S02]  /*02d0*/  DFMA R22, R18, -R22, 1 ;  /* 0x3ff000001216742b */ /* 0x000fe40000000816 */
[----:B------:R-:W-:-:S06]  /*02e0*/  DADD R2, R2, R26 ;  /* 0x0000000002027229 */ /* 0x000fcc000000001a */
[----:B------:R-:W-:Y:S02]  /*02f0*/  DFMA R22, R18, R22, R18 ;  /* 0x000000161216722b */ /* 0x000fe40000000012 */
[----:B------:R-:W-:-:S08]  /*0300*/  DFMA R18, R2, 3, -R20 ;  /* 0x400800000212782b */ /* 0x000fd00000000814 */
[----:B------:R-:W-:-:S08]  /*0310*/  DMUL R20, R18, R22 ;  /* 0x0000001612147228 */ /* 0x000fd00000000000 */
[----:B------:R-:W-:Y:S02]  /*0320*/  DFMA R24, R20, -3, R18 ;  /* 0xc00800001418782b */ /* 0x000fe40000000012 */
[----:B------:R-:W-:-:S06]  /*0330*/  DMUL R8, R4, R8 ;  /* 0x0000000804087228 */ /* 0x000fcc0000000000 */
[----:B------:R-:W-:Y:S01]  /*0340*/  DFMA R22, R22, R24, R20 ;  /* 0x000000181616722b */ /* 0x000fe20000000014 */
[----:B------:R-:W0:Y:S01]  /*0350*/  LDC.64 R20, c[0x0][0x390] ;  /* 0x0000e400ff147b82 */ /* 0x000e220000000a00 */
[----:B------:R-:W-:Y:S01]  /*0360*/  DFMA R4, R14, R16, -R8 ;  /* 0x000000100e04722b */ /* 0x000fe20000000808 */
[----:B------:R-:W-:-:S07]  /*0370*/  FSETP.GEU.AND P1, PT, |R19|, 6.5827683646048100446e-37, PT ;  /* 0x036000001300780b */ /* 0x000fce0003f2e200 */
[----:B------:R-:W-:-:S05]  /*0380*/  FFMA R8, RZ, 2.125, R23 ;  /* 0x40080000ff087823 */ /* 0x000fca0000000017 */
[----:B------:R-:W-:Y:S01]  /*0390*/  FSETP.GT.AND P0, PT, |R8|, 1.469367938527859385e-39, PT ;  /* 0x001000000800780b */ /* 0x000fe20003f04200 */
[----:B------:R-:W-:Y:S01]  /*03a0*/  IMAD R9, R0, 0x3, RZ ;  /* 0x0000000300097824 */ /* 0x000fe200078e02ff */
[----:B------:R-:W-:-:S03]  /*03b0*/  DFMA R4, R10, R12, R4 ;  /* 0x0000000c0a04722b */ /* 0x000fc60000000004 */
[----:B0-----:R-:W-:-:S08]  /*03c0*/  IMAD.WIDE R20, R9, 0x8, R20 ;  /* 0x0000000809147825 */ /* 0x001fd000078e0214 */
[----:B------:R-:W-:Y:S05]  /*03d0*/  @P0 BRA P1, `(.L_x_1) ;  /* 0x0000000000180947 */ /* 0x000fea0000800000 */
[----:B------:R-:W-:Y:S01]  /*03e0*/  IMAD.MOV.U32 R16, RZ, RZ, RZ ;  /* 0x000000ffff107224 */ /* 0x000fe200078e00ff */
[----:B------:R-:W-:Y:S01]  /*03f0*/  MOV R0, 0x420 ;  /* 0x0000042000007802 */ /* 0x000fe20000000f00 */
[----:B------:R-:W-:-:S07]  /*0400*/  IMAD.MOV.U32 R15, RZ, RZ, 0x40080000 ;  /* 0x40080000ff0f7424 */ /* 0x000fce00078e00ff */
[----:B------:R-:W-:Y:S05]  /*0410*/  CALL.REL.NOINC `($__internal_0_$__cuda_sm20_div_rn_f64_full) ;  /* 0x0000002000847944 */ /* 0x000fea0003c00000 */
[----:B------:R-:W-:Y:S02]  /*0420*/  IMAD.MOV.U32 R22, RZ, RZ, R26 ;  /* 0x000000ffff167224 */ /* 0x000fe400078e001a */
[----:B------:R-:W-:-:S07]  /*0430*/  IMAD.MOV.U32 R23, RZ, RZ, R27 ;  /* 0x000000ffff177224 */ /* 0x000fce00078e001b */
.L_x_1:
[----:B------:R-:W-:Y:S05]  /*0440*/  BSYNC.RECONVERGENT B0 ;  /* 0x0000000000007941 */ /* 0x000fea0003800200 */
.L_x_0:
[----:B------:R-:W0:Y:S01]  /*0450*/  MUFU.RCP64H R15, 27 ;  /* 0x403b0000000f7908 */ /* 0x000e220000001800 */
[----:B------:R-:W-:Y:S01]  /*0460*/  IMAD.MOV.U32 R8, RZ, RZ, 0x0 ;  /* 0x00000000ff087424 */ /* 0x000fe200078e00ff */
[----:B------:R-:W-:Y:S01]  /*0470*/  DMUL R10, R6, -2 ;  /* 0xc0000000060a7828 */ /* 0x000fe20000000000 */
[----:B------:R-:W-:Y:S01]  /*0480*/  IMAD.MOV.U32 R9, RZ, RZ, 0x403b0000 ;  /* 0x403b0000ff097424 */ /* 0x000fe200078e00ff */
[----:B------:R-:W-:Y:S01]  /*0490*/  BSSY.RECONVERGENT B0, `(.L_x_2) ;  /* 0x0000019000007945 */ /* 0x000fe20003800200 */
[----:B------:R-:W-:-:S05]  /*04a0*/  IMAD.MOV.U32 R14, RZ, RZ, 0x1 ;  /* 0x00000001ff0e7424 */ /* 0x000fca00078e00ff */
[----:B------:R-:W-:Y:S02]  /*04b0*/  DMUL R10, R6, R10 ;  /* 0x0000000a060a7228 */ /* 0x000fe40000000000 */
[----:B0-----:R-:W-:-:S06]  /*04c0*/  DFMA R12, R14, -R8, 1 ;  /* 0x3ff000000e0c742b */ /* 0x001fcc0000000808 */
[----:B------:R-:W-:Y:S02]  /*04d0*/  DMUL R10, R6, R10 ;  /* 0x0000000a060a7228 */ /* 0x000fe40000000000 */
[----:B------:R-:W-:Y:S02]  /*04e0*/  DFMA R16, R12, R12, R12 ;  /* 0x0000000c0c10722b */ /* 0x000fe4000000000c */
[----:B------:R-:W-:-:S06]  /*04f0*/  DMUL R12, R6, 9 ;  /* 0x40220000060c7828 */ /* 0x000fcc0000000000 */
[----:B------:R-:W-:Y:S02]  /*0500*/  DFMA R16, R14, R16, R14 ;  /* 0x000000100e10722b */ /* 0x000fe4000000000e */
[----:B------:R-:W-:-:S06]  /*0510*/  DFMA R10, R2, R12, R10 ;  /* 0x0000000c020a722b */ /* 0x000fcc000000000a */
[----:B------:R-:W-:Y:S02]  /*0520*/  DFMA R8, R16, -R8, 1 ;  /* 0x3ff000001008742b */ /* 0x000fe40000000808 */
[----:B------:R-:W-:-:S06]  /*0530*/  DFMA R18, R4, -27, R10 ;  /* 0xc03b00000412782b */ /* 0x000fcc000000000a */
[----:B------:R-:W-:-:S04]  /*0540*/  DFMA R8, R16, R8, R16 ;  /* 0x000000081008722b */ /* 0x000fc80000000010 */
[----:B------:R-:W-:-:S04]  /*0550*/  FSETP.GEU.AND P1, PT, |R19|, 6.5827683646048100446e-37, PT ;  /* 0x036000001300780b */ /* 0x000fc80003f2e200 */
[----:B------:R-:W-:-:S08]  /*0560*/  DMUL R4, R18, R8 ;  /* 0x0000000812047228 */ /* 0x000fd00000000000 */
[----:B------:R-:W-:-:S08]  /*0570*/  DFMA R2, R4, -27, R18 ;  /* 0xc03b00000402782b */ /* 0x000fd00000000012 */
[----:B------:R-:W-:-:S10]  /*0580*/  DFMA R4, R8, R2, R4 ;  /* 0x000000020804722b */ /* 0x000fd40000000004 */
[----:B------:R-:W-:-:S05]  /*0590*/  FFMA R0, RZ, 2.921875, R5 ;  /* 0x403b0000ff007823 */ /* 0x000fca0000000005 */
[----:B------:R-:W-:-:S13]  /*05a0*/  FSETP.GT.AND P0, PT, |R0|, 1.469367938527859385e-39, PT ;  /* 0x001000000000780b */ /* 0x000fda0003f04200 */
[----:B------:R-:W-:Y:S05]  /*05b0*/  @P0 BRA P1, `(.L_x_3) ;  /* 0x0000000000180947 */ /* 0x000fea0000800000 */
[----:B------:R-:W-:Y:S01]  /*05c0*/  IMAD.MOV.U32 R16, RZ, RZ, RZ ;  /* 0x000000ffff107224 */ /* 0x000fe200078e00ff */
[----:B------:R-:W-:Y:S01]  /*05d0*/  MOV R0, 0x600 ;  /* 0x0000060000007802 */ /* 0x000fe20000000f00 */
[----:B------:R-:W-:-:S07]  /*05e0*/  IMAD.MOV.U32 R15, RZ, RZ, 0x403b0000 ;  /* 0x403b0000ff0f7424 */ /* 0x000fce00078e00ff */
[----:B------:R-:W-:Y:S05]  /*05f0*/  CALL.REL.NOINC `($__internal_0_$__cuda_sm20_div_rn_f64_full) ;  /* 0x00000020000c7944 */ /* 0x000fea0003c00000 */
[----:B------:R-:W-:Y:S02]  /*0600*/  IMAD.MOV.U32 R4, RZ, RZ, R26 ;  /* 0x000000ffff047224 */ /* 0x000fe400078e001a */
[----:B------:R-:W-:-:S07]  /*0610*/  IMAD.MOV.U32 R5, RZ, RZ, R27 ;  /* 0x000000ffff057224 */ /* 0x000fce00078e001b */
.L_x_3:
[----:B------:R-:W-:Y:S05]  /*0620*/  BSYNC.RECONVERGENT B0 ;  /* 0x0000000000007941 */ /* 0x000fea0003800200 */
.L_x_2:
[----:B------:R-:W0:Y:S01]  /*0630*/  MUFU.RCP64H R3, 3 ;  /* 0x4008000000037908 */ /* 0x000e220000001800 */
[----:B------:R-:W-:Y:S01]  /*0640*/  IMAD.MOV.U32 R8, RZ, RZ, 0x0 ;  /* 0x00000000ff087424 */ /* 0x000fe200078e00ff */
[----:B------:R-:W-:Y:S01]  /*0650*/  FSETP.GEU.AND P1, PT, |R7|, 6.5827683646048100446e-37, PT ;  /* 0x036000000700780b */ /* 0x000fe20003f2e200 */
[----:B------:R-:W-:Y:S01]  /*0660*/  IMAD.MOV.U32 R9, RZ, RZ, 0x40080000 ;  /* 0x40080000ff097424 */ /* 0x000fe200078e00ff */
[----:B------:R-:W-:Y:S01]  /*0670*/  BSSY.RECONVERGENT B0, `(.L_x_4) ;  /* 0x0000015000007945 */ /* 0x000fe20003800200 */
[----:B------:R-:W-:-:S06]  /*0680*/  IMAD.MOV.U32 R2, RZ, RZ, 0x1 ;  /* 0x00000001ff027424 */ /* 0x000fcc00078e00ff */
[----:B0-----:R-:W-:-:S08]  /*0690*/  DFMA R10, R2, -R8, 1 ;  /* 0x3ff00000020a742b */ /* 0x001fd00000000808 */
[----:B------:R-:W-:-:S08]  /*06a0*/  DFMA R10, R10, R10, R10 ;  /* 0x0000000a0a0a722b */ /* 0x000fd0000000000a */
[----:B------:R-:W-:-:S08]  /*06b0*/  DFMA R10, R2, R10, R2 ;  /* 0x0000000a020a722b */ /* 0x000fd00000000002 */
[----:B------:R-:W-:-:S08]  /*06c0*/  DFMA R8, R10, -R8, 1 ;  /* 0x3ff000000a08742b */ /* 0x000fd00000000808 */
[----:B------:R-:W-:-:S08]  /*06d0*/  DFMA R10, R10, R8, R10 ;  /* 0x000000080a0a722b */ /* 0x000fd0000000000a */
[----:B------:R-:W-:-:S08]  /*06e0*/  DMUL R2, R6, R10 ;  /* 0x0000000a06027228 */ /* 0x000fd00000000000 */
[----:B------:R-:W-:-:S08]  /*06f0*/  DFMA R8, R2, -3, R6 ;  /* 0xc00800000208782b */ /* 0x000fd00000000006 */
[----:B------:R-:W-:-:S10]  /*0700*/  DFMA R2, R10, R8, R2 ;  /* 0x000000080a02722b */ /* 0x000fd40000000002 */
[----:B------:R-:W-:-:S05]  /*0710*/  FFMA R0, RZ, 2.125, R3 ;  /* 0x40080000ff007823 */ /* 0x000fca0000000003 */
[----:B------:R-:W-:-:S13]  /*0720*/  FSETP.GT.AND P0, PT, |R0|, 1.469367938527859385e-39, PT ;  /* 0x001000000000780b */ /* 0x000fda0003f04200 */
[----:B------:R-:W-:Y:S05]  /*0730*/  @P0 BRA P1, `(.L_x_5) ;  /* 0x0000000000200947 */ /* 0x000fea0000800000 */
[----:B------:R-:W-:Y:S01]  /*0740*/  IMAD.MOV.U32 R18, RZ, RZ, R6 ;  /* 0x000000ffff127224 */ /* 0x000fe200078e0006 */
[----:B------:R-:W-:Y:S01]  /*0750*/  MOV R0, 0x7a0 ;  /* 0x000007a000007802 */ /* 0x000fe20000000f00 */
[----:B------:R-:W-:Y:S02]  /*0760*/  IMAD.MOV.U32 R19, RZ, RZ, R7 ;  /* 0x000000ffff137224 */ /* 0x000fe400078e0007 */
[----:B------:R-:W-:Y:S02]  /*0770*/  IMAD.MOV.U32 R16, RZ, RZ, RZ ;  /* 0x000000ffff107224 */ /* 0x000fe400078e00ff */
[----:B------:R-:W-:-:S07]  /*0780*/  IMAD.MOV.U32 R15, RZ, RZ, 0x40080000 ;  /* 0x40080000ff0f7424 */ /* 0x000fce00078e00ff */
[----:B------:R-:W-:Y:S05]  /*0790*/  CALL.REL.NOINC `($__internal_0_$__cuda_sm20_div_rn_f64_full) ;  /* 0x0000001c00a47944 */ /* 0x000fea0003c00000 */
[----:B------:R-:W-:Y:S02]  /*07a0*/  IMAD.MOV.U32 R2, RZ, RZ, R26 ;  /* 0x000000ffff027224 */ /* 0x000fe400078e001a */
[----:B------:R-:W-:-:S07]  /*07b0*/  IMAD.MOV.U32 R3, RZ, RZ, R27 ;  /* 0x000000ffff037224 */ /* 0x000fce00078e001b */
.L_x_5:
[----:B------:R-:W-:Y:S05]  /*07c0*/  BSYNC.RECONVERGENT B0 ;  /* 0x0000000000007941 */ /* 0x000fea0003800200 */
.L_x_4:
[----:B------:R-:W0:Y:S01]  /*07d0*/  MUFU.RCP64H R7, -3 ;  /* 0xc008000000077908 */ /* 0x000e220000001800 */
[----:B------:R-:W-:Y:S01]  /*07e0*/  IMAD.MOV.U32 R10, RZ, RZ, 0x0 ;  /* 0x00000000ff0a7424 */ /* 0x000fe200078e00ff */
[----:B------:R-:W-:Y:S01]  /*07f0*/  FSETP.GEU.AND P1, PT, |R23|, 6.5827683646048100446e-37, PT ;  /* 0x036000001700780b */ /* 0x000fe20003f2e200 */
[----:B------:R-:W-:Y:S01]  /*0800*/  IMAD.MOV.U32 R11, RZ, RZ, 0x40080000 ;  /* 0x40080000ff0b7424 */ /* 0x000fe200078e00ff */
[----:B------:R-:W-:Y:S01]  /*0810*/  BSSY.RECONVERGENT B0, `(.L_x_6) ;  /* 0x0000015000007945 */ /* 0x000fe20003800200 */
[----:B------:R-:W-:-:S06]  /*0820*/  IMAD.MOV.U32 R6, RZ, RZ, 0x1 ;  /* 0x00000001ff067424 */ /* 0x000fcc00078e00ff */
[----:B0-----:R-:W-:-:S08]  /*0830*/  DFMA R8, R6, R10, 1 ;  /* 0x3ff000000608742b */ /* 0x001fd0000000000a */
[----:B------:R-:W-:-:S08]  /*0840*/  DFMA R8, R8, R8, R8 ;  /* 0x000000080808722b */ /* 0x000fd00000000008 */
[----:B------:R-:W-:-:S08]  /*0850*/  DFMA R8, R6, R8, R6 ;  /* 0x000000080608722b */ /* 0x000fd00000000006 */
[----:B------:R-:W-:-:S08]  /*0860*/  DFMA R6, R8, R10, 1 ;  /* 0x3ff000000806742b */ /* 0x000fd0000000000a */
[----:B------:R-:W-:-:S08]  /*0870*/  DFMA R6, R8, R6, R8 ;  /* 0x000000060806722b */ /* 0x000fd00000000008 */
[----:B------:R-:W-:-:S08]  /*0880*/  DMUL R8, R6, R22 ;  /* 0x0000001606087228 */ /* 0x000fd00000000000 */
[----:B------:R-:W-:-:S08]  /*0890*/  DFMA R10, R8, 3, R22 ;  /* 0x40080000080a782b */ /* 0x000fd00000000016 */
[----:B------:R-:W-:-:S10]  /*08a0*/  DFMA R6, R6, R10, R8 ;  /* 0x0000000a0606722b */ /* 0x000fd40000000008 */
[----:B------:R-:W-:-:S05]  /*08b0*/  FFMA R0, RZ, -2.125, R7 ;  /* 0xc0080000ff007823 */ /* 0x000fca0000000007 */
[----:B------:R-:W-:-:S13]  /*08c0*/  FSETP.GT.AND P0, PT, |R0|, 1.469367938527859385e-39, PT ;  /* 0x001000000000780b */ /* 0x000fda0003f04200 */
[----:B------:R-:W-:Y:S05]  /*08d0*/  @P0 BRA P1, `(.L_x_7) ;  /* 0x0000000000200947 */ /* 0x000fea0000800000 */
[----:B------:R-:W-:Y:S01]  /*08e0*/  IMAD.MOV.U32 R18, RZ, RZ, R22 ;  /* 0x000000ffff127224 */ /* 0x000fe200078e0016 */
[----:B------:R-:W-:Y:S01]  /*08f0*/  MOV R0, 0x940 ;  /* 0x0000094000007802 */ /* 0x000fe20000000f00 */
[----:B------:R-:W-:Y:S02]  /*0900*/  IMAD.MOV.U32 R19, RZ, RZ, R23 ;  /* 0x000000ffff137224 */ /* 0x000fe400078e0017 */
[----:B------:R-:W-:Y:S02]  /*0910*/  IMAD.MOV.U32 R16, RZ, RZ, RZ ;  /* 0x000000ffff107224 */ /* 0x000fe400078e00ff */
[----:B------:R-:W-:-:S07]  /*0920*/  IMAD.MOV.U32 R15, RZ, RZ, -0x3ff80000 ;  /* 0xc0080000ff0f7424 */ /* 0x000fce00078e00ff */
[----:B------:R-:W-:Y:S05]  /*0930*/  CALL.REL.NOINC `($__internal_0_$__cuda_sm20_div_rn_f64_full) ;  /* 0x0000001c003c7944 */ /* 0x000fea0003c00000 */
[----:B------:R-:W-:Y:S02]  /*0940*/  IMAD.MOV.U32 R6, RZ, RZ, R26 ;  /* 0x000000ffff067224 */ /* 0x000fe400078e001a */
[----:B------:R-:W-:-:S07]  /*0950*/  IMAD.MOV.U32 R7, RZ, RZ, R27 ;  /* 0x000000ffff077224 */ /* 0x000fce00078e001b */
.L_x_7:
[----:B------:R-:W-:Y:S05]  /*0960*/  BSYNC.RECONVERGENT B0 ;  /* 0x0000000000007941 */ /* 0x000fea0003800200 */
.L_x_6:
[----:B------:R-:W0:Y:S01]  /*0970*/  MUFU.RSQ64H R9, R7 ;  /* 0x0000000700097308 */ /* 0x000e220000001c00 */
[----:B------:R-:W-:Y:S01]  /*0980*/  VIADD R8, R7, 0xfcb00000 ;  /* 0xfcb0000007087836 */ /* 0x000fe20000000000 */
[----:B------:R-:W-:Y:S01]  /*0990*/  BSSY.RECONVERGENT B0, `(.L_x_8) ;  /* 0x0000011000007945 */ /* 0x000fe20003800200 */
[----:B------:R-:W-:Y:S02]  /*09a0*/  IMAD.MOV.U32 R12, RZ, RZ, 0x0 ;  /* 0x00000000ff0c7424 */ /* 0x000fe400078e00ff */
[----:B------:R-:W-:Y:S01]  /*09b0*/  IMAD.MOV.U32 R13, RZ, RZ, 0x3fd80000 ;  /* 0x3fd80000ff0d7424 */ /* 0x000fe200078e00ff */
[----:B------:R-:W-:Y:S01]  /*09c0*/  ISETP.GE.U32.AND P0, PT, R8, 0x7ca00000, PT ;  /* 0x7ca000000800780c */ /* 0x000fe20003f06070 */
[----:B0-----:R-:W-:-:S08]  /*09d0*/  DMUL R10, R8, R8 ;  /* 0x00000008080a7228 */ /* 0x001fd00000000000 */
[----:B------:R-:W-:-:S08]  /*09e0*/  DFMA R10, -R10, R6, 1 ;  /* 0x3ff000000a0a742b */ /* 0x000fd00000000106 */
[----:B------:R-:W-:Y:S02]  /*09f0*/  DFMA R12, R10, R12, 0.5 ;  /* 0x3fe000000a0c742b */ /* 0x000fe4000000000c */
[----:B------:R-:W-:-:S08]  /*0a00*/  DMUL R10, R8, R10 ;  /* 0x0000000a080a7228 */ /* 0x000fd00000000000 */
[----:B------:R-:W-:-:S08]  /*0a10*/  DFMA R18, R12, R10, R8 ;  /* 0x0000000a0c12722b */ /* 0x000fd00000000008 */
[----:B------:R-:W-:Y:S02]  /*0a20*/  DMUL R10, R18, R6 ;  /* 0x00000006120a7228 */ /* 0x000fe40000000000 */
[----:B------:R-:W-:Y:S02]  /*0a30*/  VIADD R17, R19, 0xfff00000 ;  /* 0xfff0000013117836 */ /* 0x000fe40000000000 */
[----:B------:R-:W-:-:S04]  /*0a40*/  IMAD.MOV.U32 R16, RZ, RZ, R18 ;  /* 0x000000ffff107224 */ /* 0x000fc800078e0012 */
[----:B------:R-:W-:-:S08]  /*0a50*/  DFMA R12, R10, -R10, R6 ;  /* 0x8000000a0a0c722b */ /* 0x000fd00000000006 */
[----:B------:R-:W-:Y:S01]  /*0a60*/  DFMA R14, R12, R16, R10 ;  /* 0x000000100c0e722b */ /* 0x000fe2000000000a */
[----:B------:R-:W-:Y:S10]  /*0a70*/  @!P0 BRA `(.L_x_9) ;  /* 0x0000000000088947 */ /* 0x000ff40003800000 */
[----:B------:R-:W-:-:S07]  /*0a80*/  MOV R0, 0xaa0 ;  /* 0x00000aa000007802 */ /* 0x000fce0000000f00 */
[----:B------:R-:W-:Y:S05]  /*0a90*/  CALL.REL.NOINC `($__internal_1_$__cuda_sm20_dsqrt_rn_f64_mediumpath_v1) ;  /* 0x0000002000507944 */ /* 0x000fea0003c00000 */
.L_x_9:
[----:B------:R-:W-:Y:S05]  /*0aa0*/  BSYNC.RECONVERGENT B0 ;  /* 0x0000000000007941 */ /* 0x000fea0003800200 */
.L_x_8:
[----:B------:R-:W-:Y:S01]  /*0ab0*/  DADD R6, R14, R14 ;  /* 0x000000000e067229 */ /* 0x000fe2000000000e */
[----:B------:R-:W-:Y:S01]  /*0ac0*/  IMAD.MOV.U32 R8, RZ, RZ, 0x1 ;  /* 0x00000001ff087424 */ /* 0x000fe200078e00ff */
[----:B------:R-:W-:Y:S01]  /*0ad0*/  DMUL R18, R4, 3 ;  /* 0x4008000004127828 */ /* 0x000fe20000000000 */
[----:B------:R-:W-:Y:S05]  /*0ae0*/  BSSY.RECONVERGENT B0, `(.L_x_10) ;  /* 0x0000014000007945 */ /* 0x000fea0003800200 */
[----:B------:R-:W-:-:S04]  /*0af0*/  DMUL R14, R6, R22 ;  /* 0x00000016060e7228 */ /* 0x000fc80000000000 */
[----:B------:R-:W-:Y:S02]  /*0b00*/  FSETP.GEU.AND P1, PT, |R19|, 6.5827683646048100446e-37, PT ;  /* 0x036000001300780b */ /* 0x000fe40003f2e200 */
[----:B------:R-:W0:Y:S02]  /*0b10*/  MUFU.RCP64H R9, R15 ;  /* 0x0000000f00097308 */ /* 0x000e240000001800 */
[----:B0-----:R-:W-:-:S08]  /*0b20*/  DFMA R10, -R14, R8, 1 ;  /* 0x3ff000000e0a742b */ /* 0x001fd00000000108 */
[----:B------:R-:W-:-:S08]  /*0b30*/  DFMA R10, R10, R10, R10 ;  /* 0x0000000a0a0a722b */ /* 0x000fd0000000000a */
[----:B------:R-:W-:-:S08]  /*0b40*/  DFMA R10, R8, R10, R8 ;  /* 0x0000000a080a722b */ /* 0x000fd00000000008 */
[----:B------:R-:W-:-:S08]  /*0b50*/  DFMA R8, -R14, R10, 1 ;  /* 0x3ff000000e08742b */ /* 0x000fd0000000010a */
[----:B------:R-:W-:-:S08]  /*0b60*/  DFMA R8, R10, R8, R10 ;  /* 0x000000080a08722b */ /* 0x000fd0000000000a */
[----:B------:R-:W-:-:S08]  /*0b70*/  DMUL R4, R18, R8 ;  /* 0x0000000812047228 */ /* 0x000fd00000000000 */
[----:B------:R-:W-:-:S08]  /*0b80*/  DFMA R10, -R14, R4, R18 ;  /* 0x000000040e0a722b */ /* 0x000fd00000000112 */
[----:B------:R-:W-:-:S10]  /*0b90*/  DFMA R4, R8, R10, R4 ;  /* 0x0000000a0804722b */ /* 0x000fd40000000004 */
[----:B------:R-:W-:-:S05]  /*0ba0*/  FFMA R0, RZ, R15, R5 ;  /* 0x0000000fff007223 */ /* 0x000fca0000000005 */
[----:B------:R-:W-:-:S13]  /*0bb0*/  FSETP.GT.AND P0, PT, |R0|, 1.469367938527859385e-39, PT ;  /* 0x001000000000780b */ /* 0x000fda0003f04200 */
[----:B------:R-:W-:Y:S05]  /*0bc0*/  @P0 BRA P1, `(.L_x_11) ;  /* 0x0000000000140947 */ /* 0x000fea0000800000 */
[----:B------:R-:W-:Y:S01]  /*0bd0*/  IMAD.MOV.U32 R16, RZ, RZ, R14 ;  /* 0x000000ffff107224 */ /* 0x000fe200078e000e */
[----:B------:R-:W-:-:S07]  /*0be0*/  MOV R0, 0xc00 ;  /* 0x00000c0000007802 */ /* 0x000fce0000000f00 */
[----:B------:R-:W-:Y:S05]  /*0bf0*/  CALL.REL.NOINC `($__internal_0_$__cuda_sm20_div_rn_f64_full) ;  /* 0x00000018008c7944 */ /* 0x000fea0003c00000 */
[----:B------:R-:W-:Y:S02]  /*0c00*/  IMAD.MOV.U32 R4, RZ, RZ, R26 ;  /* 0x000000ffff047224 */ /* 0x000fe400078e001a */
[----:B------:R-:W-:-:S07]  /*0c10*/  IMAD.MOV.U32 R5, RZ, RZ, R27 ;  /* 0x000000ffff057224 */ /* 0x000fce00078e001b */
.L_x_11:
[----:B------:R-:W-:Y:S05]  /*0c20*/  BSYNC.RECONVERGENT B0 ;  /* 0x0000000000007941 */ /* 0x000fea0003800200 */
.L_x_10:
[----:B------:R-:W-:Y:S01]  /*0c30*/  DADD R8, -RZ, |R4| ;  /* 0x00000000ff087229 */ /* 0x000fe20000000504 */
[----:B------:R-:W-:Y:S09]  /*0c40*/  BSSY.RECONVERGENT B0, `(.L_x_12) ;  /* 0x0000080000007945 */ /* 0x000ff20003800200 */
[----:B------:R-:W-:-:S13]  /*0c50*/  ISETP.GT.AND P0, PT, R9, 0x3fe26665, PT ;  /* 0x3fe266650900780c */ /* 0x000fda0003f04270 */
[----:B------:R-:W-:Y:S05]  /*0c60*/  @P0 BRA `(.L_x_13) ;  /* 0x0000000000d40947 */ /* 0x000fea0003800000 */
[----:B------:R-:W-:Y:S01]  /*0c70*/  DMUL R8, R4, R4 ;  /* 0x0000000404087228 */ /* 0x000fe20000000000 */
[----:B------:R-:W-:Y:S01]  /*0c80*/  IMAD.MOV.U32 R10, RZ, RZ, 0x180754af ;  /* 0x180754afff0a7424 */ /* 0x000fe200078e00ff */
[----:B------:R-:W-:Y:S01]  /*0c90*/  UMOV UR6, 0xdc1895e9 ;  /* 0xdc1895e900067882 */ /* 0x000fe20000000000 */
[----:B------:R-:W-:Y:S01]  /*0ca0*/  IMAD.MOV.U32 R11, RZ, RZ, 0x3fb3823b ;  /* 0x3fb3823bff0b7424 */ /* 0x000fe200078e00ff */
[----:B------:R-:W-:Y:S01]  /*0cb0*/  UMOV UR7, 0x3fb0066b ;  /* 0x3fb0066b00077882 */ /* 0x000fe20000000000 */
[----:B------:R-:W-:-:S04]  /*0cc0*/  ISETP.GT.AND P0, PT, R5, -0x1, PT ;  /* 0xffffffff0500780c */ /* 0x000fc80003f04270 */
[----:B------:R-:W-:Y:S01]  /*0cd0*/  DFMA R10, R8, UR6, -R10 ;  /* 0x00000006080a7c2b */ /* 0x000fe2000800080a */
[----:B------:R-:W-:Y:S01]  /*0ce0*/  UMOV UR6, 0xcc2f79ae ;  /* 0xcc2f79ae00067882 */ /* 0x000fe20000000000 */
[----:B------:R-:W-:-:S06]  /*0cf0*/  UMOV UR7, 0x3fb11e52 ;  /* 0x3fb11e5200077882 */ /* 0x000fcc0000000000 */
[----:B------:R-:W-:Y:S01]  /*0d00*/  DFMA R10, R8, R10, UR6 ;  /* 0x00000006080a7e2b */ /* 0x000fe2000800000a */
[----:B------:R-:W-:Y:S01]  /*0d10*/  UMOV UR6, 0x3526861b ;  /* 0x3526861b00067882 */ /* 0x000fe20000000000 */
[----:B------:R-:W-:Y:S01]  /*0d20*/  UMOV UR7, 0x3f924eaf ;  /* 0x3f924eaf00077882 */ /* 0x000fe20000000000 */
[----:B------:R-:W-:Y:S02]  /*0d30*/  @!P0 IMAD.MOV.U32 R22, RZ, RZ, 0x33145c07 ;  /* 0x33145c07ff168424 */ /* 0x000fe400078e00ff */
[----:B------:R-:W-:-:S03]  /*0d40*/  @!P0 IMAD.MOV.U32 R23, RZ, RZ, 0x3c91a626 ;  /* 0x3c91a626ff178424 */ /* 0x000fc600078e00ff */
[----:B------:R-:W-:Y:S01]  /*0d50*/  DFMA R10, R8, R10, -UR6 ;  /* 0x80000006080a7e2b */ /* 0x000fe2000800000a */
[----:B------:R-:W-:Y:S01]  /*0d60*/  UMOV UR6, 0xa31e6cb7 ;  /* 0xa31e6cb700067882 */ /* 0x000fe20000000000 */
[----:B------:R-:W-:-:S06]  /*0d70*/  UMOV UR7, 0x3f91df02 ;  /* 0x3f91df0200077882 */ /* 0x000fcc0000000000 */
[----:B------:R-:W-:Y:S01]  /*0d80*/  DFMA R10, R8, R10, UR6 ;  /* 0x00000006080a7e2b */ /* 0x000fe2000800000a */
        /* <DEDUP_REMOVED lines=26> */
[----:B------:R-:W-:-:S08]  /*0f30*/  DMUL R10, R8, R10 ;  /* 0x0000000a080a7228 */ /* 0x000fd00000000000 */
[----:B------:R-:W-:Y:S01]  /*0f40*/  DFMA R10, R10, |R4|, |R4| ;  /* 0x400000040a0a722b */ /* 0x000fe20000000404 */
[----:B------:R-:W-:Y:S02]  /*0f50*/  @P0 IMAD.MOV.U32 R4, RZ, RZ, 0x33145c07 ;  /* 0x33145c07ff040424 */ /* 0x000fe400078e00ff */
[----:B------:R-:W-:-:S05]  /*0f60*/  @P0 IMAD.MOV.U32 R5, RZ, RZ, 0x3c91a626 ;  /* 0x3c91a626ff050424 */ /* 0x000fca00078e00ff */
[C---:B------:R-:W-:Y:S02]  /*0f70*/  @!P0 DADD R22, R10.reuse, R22 ;  /* 0x000000000a168229 */ /* 0x040fe40000000016 */
[----:B------:R-:W-:-:S06]  /*0f80*/  @P0 DADD R4, R10, -R4 ;  /* 0x000000000a040229 */ /* 0x000fcc0000000804 */
[----:B------:R-:W-:Y:S02]  /*0f90*/  @!P0 DADD R22, R22, UR6 ;  /* 0x0000000616168e29 */ /* 0x000fe40008000000 */
[----:B------:R-:W-:Y:S01]  /*0fa0*/  @P0 DADD R22, -R4, UR6 ;  /* 0x0000000604160e29 */ /* 0x000fe20008000100 */
[----:B------:R-:W-:Y:S10]  /*0fb0*/  BRA `(.L_x_14) ;  /* 0x0000000400207947 */ /* 0x000ff40003800000 */
.L_x_13:
[----:B------:R-:W-:Y:S01]  /*0fc0*/  DADD R8, -|R4|, 1 ;  /* 0x3ff0000004087429 */ /* 0x000fe20000000300 */
[----:B------:R-:W-:Y:S01]  /*0fd0*/  IMAD.MOV.U32 R10, RZ, RZ, 0x66faac4b ;  /* 0x66faac4bff0a7424 */ /* 0x000fe200078e00ff */
[----:B------:R-:W-:Y:S01]  /*0fe0*/  UMOV UR6, 0x71155f70 ;  /* 0x71155f7000067882 */ /* 0x000fe20000000000 */
[----:B------:R-:W-:Y:S01]  /*0ff0*/  IMAD.MOV.U32 R11, RZ, RZ, 0x3ebac2fe ;  /* 0x3ebac2feff0b7424 */ /* 0x000fe200078e00ff */
[----:B------:R-:W-:-:S05]  /*1000*/  UMOV UR7, 0x3ec715b3 ;  /* 0x3ec715b300077882 */ /* 0x000fca0000000000 */
[----:B------:R-:W-:Y:S01]  /*1010*/  DFMA R10, R8, UR6, -R10 ;  /* 0x00000006080a7c2b */ /* 0x000fe2000800080a */
[----:B------:R-:W-:Y:S01]  /*1020*/  UMOV UR6, 0x8efcd9b8 ;  /* 0x8efcd9b800067882 */ /* 0x000fe20000000000 */
[----:B------:R-:W-:Y:S01]  /*1030*/  UMOV UR7, 0x3ed9a9b8 ;  /* 0x3ed9a9b800077882 */ /* 0x000fe20000000000 */
[----:B------:R-:W-:-:S05]  /*1040*/  ISETP.GE.AND P0, PT, R9, 0x1, PT ;  /* 0x000000010900780c */ /* 0x000fca0003f06270 */
[----:B------:R-:W-:Y:S01]  /*1050*/  DFMA R10, R8, R10, UR6 ;  /* 0x00000006080a7e2b */ /* 0x000fe2000800000a */
[----:B------:R-:W-:Y:S01]  /*1060*/  UMOV UR6, 0xa8a0c4c3 ;  /* 0xa8a0c4c300067882 */ /* 0x000fe20000000000 */
[----:B------:R-:W-:-:S06]  /*1070*/  UMOV UR7, 0x3edd0f40 ;  /* 0x3edd0f4000077882 */ /* 0x000fcc0000000000 */
[----:B------:R-:W-:Y:S01]  /*1080*/  DFMA R12, R8, R10, UR6 ;  /* 0x00000006080c7e2b */ /* 0x000fe2000800000a */
[----:B------:R-:W-:Y:S01]  /*1090*/  UMOV UR6, 0xfa9e0e1f ;  /* 0xfa9e0e1f00067882 */ /* 0x000fe20000000000 */
[----:B------:R-:W-:Y:S01]  /*10a0*/  UMOV UR7, 0x3ef46d4c ;  /* 0x3ef46d4c00077882 */ /* 0x000fe20000000000 */
[----:B------:R-:W-:Y:S02]  /*10b0*/  VIADD R11, R9, 0xfff00000 ;  /* 0xfff00000090b7836 */ /* 0x000fe40000000000 */
[----:B------:R-:W-:-:S03]  /*10c0*/  IMAD.MOV.U32 R10, RZ, RZ, R8 ;  /* 0x000000ffff0a7224 */ /* 0x000fc600078e0008 */
[----:B------:R-:W-:Y:S01]  /*10d0*/  DFMA R14, R8, R12, UR6 ;  /* 0x00000006080e7e2b */ /* 0x000fe2000800000c */
[----:B------:R-:W-:Y:S01]  /*10e0*/  UMOV UR6, 0x8d1e2422 ;  /* 0x8d1e242200067882 */ /* 0x000fe20000000000 */
[----:B------:R-:W-:Y:S01]  /*10f0*/  UMOV UR7, 0x3f079c16 ;  /* 0x3f079c1600077882 */ /* 0x000fe20000000000 */
[----:B------:R-:W0:Y:S01]  /*1100*/  MUFU.RSQ64H R13, R11 ;  /* 0x0000000b000d7308 */ /* 0x000e220000001c00 */
[----:B------:R-:W-:-:S04]  /*1110*/  IMAD.MOV.U32 R12, RZ, RZ, RZ ;  /* 0x000000ffff0c7224 */ /* 0x000fc800078e00ff */
[----:B------:R-:W-:Y:S01]  /*1120*/  DFMA R14, R8, R14, UR6 ;  /* 0x00000006080e7e2b */ /* 0x000fe2000800000e */
[----:B------:R-:W-:Y:S01]  /*1130*/  UMOV UR6, 0xc3bca540 ;  /* 0xc3bca54000067882 */ /* 0x000fe20000000000 */
[----:B------:R-:W-:-:S06]  /*1140*/  UMOV UR7, 0x3f1c9a88 ;  /* 0x3f1c9a8800077882 */ /* 0x000fcc0000000000 */
[----:B------:R-:W-:Y:S01]  /*1150*/  DFMA R14, R8, R14, UR6 ;  /* 0x00000006080e7e2b */ /* 0x000fe2000800000e */
[----:B------:R-:W-:Y:S01]  /*1160*/  UMOV UR6, 0x4bd476df ;  /* 0x4bd476df00067882 */ /* 0x000fe20000000000 */
[----:B------:R-:W-:Y:S01]  /*1170*/  UMOV UR7, 0x3f31c4e6 ;  /* 0x3f31c4e600077882 */ /* 0x000fe20000000000 */
[----:B0-----:R-:W-:-:S05]  /*1180*/  DMUL R16, R10, R12 ;  /* 0x0000000c0a107228 */ /* 0x001fca0000000000 */
[----:B------:R-:W-:Y:S01]  /*1190*/  DFMA R22, R8, R14, UR6 ;  /* 0x0000000608167e2b */ /* 0x000fe2000800000e */
[----:B------:R-:W-:Y:S01]  /*11a0*/  UMOV UR6, 0x60009c8f ;  /* 0x60009c8f00067882 */ /* 0x000fe20000000000 */
[----:B------:R-:W-:Y:S01]  /*11b0*/  UMOV UR7, 0x3f46e8ba ;  /* 0x3f46e8ba00077882 */ /* 0x000fe20000000000 */
[----:B------:R-:W-:Y:S01]  /*11c0*/  VIADD R15, R13, 0xfff00000 ;  /* 0xfff000000d0f7836 */ /* 0x000fe20000000000 */
[----:B------:R-:W-:Y:S01]  /*11d0*/  DFMA R18, R16, -R16, R10 ;  /* 0x800000101012722b */ /* 0x000fe2000000000a */
[----:B------:R-:W-:-:S03]  /*11e0*/  IMAD.MOV.U32 R14, RZ, RZ, RZ ;  /* 0x000000ffff0e7224 */ /* 0x000fc600078e00ff */
[----:B------:R-:W-:Y:S01]  /*11f0*/  DFMA R22, R8, R22, UR6 ;  /* 0x0000000608167e2b */ /* 0x000fe20008000016 */
[----:B------:R-:W-:Y:S01]  /*1200*/  UMOV UR6, 0xc62b05a2 ;  /* 0xc62b05a200067882 */ /* 0x000fe20000000000 */
[----:B------:R-:W-:Y:S02]  /*1210*/  UMOV UR7, 0x3f5f1c71 ;  /* 0x3f5f1c7100077882 */ /* 0x000fe40000000000 */
[----:B------:R-:W-:-:S04]  /*1220*/  DFMA R16, R14, R18, R16 ;  /* 0x000000120e10722b */ /* 0x000fc80000000010 */
[----:B------:R-:W-:Y:S01]  /*1230*/  DFMA R22, R8, R22, UR6 ;  /* 0x0000000608167e2b */ /* 0x000fe20008000016 */
[----:B------:R-:W-:Y:S01]  /*1240*/  UMOV UR6, 0xb6dc9f2c ;  /* 0xb6dc9f2c00067882 */ /* 0x000fe20000000000 */
[----:B------:R-:W-:Y:S02]  /*1250*/  UMOV UR7, 0x3f76db6d ;  /* 0x3f76db6d00077882 */ /* 0x000fe40000000000 */
[-C--:B------:R-:W-:Y:S02]  /*1260*/  DFMA R12, R12, -R16.reuse, 1 ;  /* 0x3ff000000c0c742b */ /* 0x080fe40000000810 */
[----:B------:R-:W-:Y:S02]  /*1270*/  DFMA R10, R16, -R16, R10 ;  /* 0x80000010100a722b */ /* 0x000fe4000000000a */
[----:B------:R-:W-:Y:S01]  /*1280*/  DFMA R22, R8, R22, UR6 ;  /* 0x0000000608167e2b */ /* 0x000fe20008000016 */
[----:B------:R-:W-:Y:S01]  /*1290*/  UMOV UR6, 0x3333329c ;  /* 0x3333329c00067882 */ /* 0x000fe20000000000 */
[----:B------:R-:W-:-:S02]  /*12a0*/  UMOV UR7, 0x3f933333 ;  /* 0x3f93333300077882 */ /* 0x000fc40000000000 */
[----:B------:R-:W-:-:S04]  /*12b0*/  DFMA R12, R14, R12, R14 ;  /* 0x0000000c0e0c722b */ /* 0x000fc8000000000e */
[----:B------:R-:W-:Y:S01]  /*12c0*/  DFMA R22, R8, R22, UR6 ;  /* 0x0000000608167e2b */ /* 0x000fe20008000016 */
[----:B------:R-:W-:Y:S01]  /*12d0*/  UMOV UR6, 0x55555555 ;  /* 0x5555555500067882 */ /* 0x000fe20000000000 */
[----:B------:R-:W-:Y:S02]  /*12e0*/  UMOV UR7, 0x3fb55555 ;  /* 0x3fb5555500077882 */ /* 0x000fe40000000000 */
[----:B------:R-:W-:Y:S02]  /*12f0*/  DFMA R10, R12, R10, R16 ;  /* 0x0000000a0c0a722b */ /* 0x000fe40000000010 */
[----:B------:R-:W-:Y:S02]  /*1300*/  DMUL R12, RZ, |R4| ;  /* 0x40000004ff0c7228 */ /* 0x000fe40000000000 */
[----:B------:R-:W-:Y:S01]  /*1310*/  DFMA R22, R8, R22, UR6 ;  /* 0x0000000608167e2b */ /* 0x000fe20008000016 */
[----:B------:R-:W-:Y:S01]  /*1320*/  UMOV UR6, 0x33145c07 ;  /* 0x33145c0700067882 */ /* 0x000fe20000000000 */
[----:B------:R-:W-:-:S04]  /*1330*/  UMOV UR7, 0x3ca1a626 ;  /* 0x3ca1a62600077882 */ /* 0x000fc80000000000 */
[----:B------:R-:W-:Y:S02]  /*1340*/  VIADD R11, R11, 0x100000 ;  /* 0x001000000b0b7836 */ /* 0x000fe40000000000 */
[----:B------:R-:W-:-:S08]  /*1350*/  DMUL R22, R8, R22 ;  /* 0x0000001608167228 */ /* 0x000fd00000000000 */
[----:B------:R-:W-:-:S10]  /*1360*/  DFMA R22, R10, R22, R10 ;  /* 0x000000160a16722b */ /* 0x000fd4000000000a */
[----:B------:R-:W-:Y:S02]  /*1370*/  FSEL R12, R12, R22, !P0 ;  /* 0x000000160c0c7208 */ /* 0x000fe40004000000 */
[----:B------:R-:W-:Y:S02]  /*1380*/  FSEL R13, R13, R23, !P0 ;  /* 0x000000170d0d7208 */ /* 0x000fe40004000000 */
[----:B------:R-:W-:-:S04]  /*1390*/  ISETP.GE.AND P0, PT, R9, RZ, PT ;  /* 0x000000ff0900720c */ /* 0x000fc80003f06270 */
[----:B------:R-:W-:-:S10]  /*13a0*/  DMUL R10, R12, +INF ;  /* 0x7ff000000c0a7828 */ /* 0x000fd40000000000 */
[----:B------:R-:W-:Y:S02]  /*13b0*/  FSEL R10, R10, R12, !P0 ;  /* 0x0000000c0a0a7208 */ /* 0x000fe40004000000 */
[----:B------:R-:W-:Y:S02]  /*13c0*/  FSEL R11, R11, R13, !P0 ;  /* 0x0000000d0b0b7208 */ /* 0x000fe40004000000 */
[----:B------:R-:W-:-:S04]  /*13d0*/  ISETP.GE.AND P0, PT, R5, RZ, PT ;  /* 0x000000ff0500720c */ /* 0x000fc80003f06270 */
[----:B------:R-:W-:Y:S01]  /*13e0*/  DADD R8, R10, -UR6 ;  /* 0x800000060a087e29 */ /* 0x000fe20008000000 */
[----:B------:R-:W-:Y:S01]  /*13f0*/  UMOV UR6, 0x54442d18 ;  /* 0x54442d1800067882 */ /* 0x000fe20000000000 */
[----:B------:R-:W-:-:S06]  /*1400*/  UMOV UR7, 0x400921fb ;  /* 0x400921fb00077882 */ /* 0x000fcc0000000000 */
[----:B------:R-:W-:-:S10]  /*1410*/  DADD R8, -R8, UR6 ;  /* 0x0000000608087e29 */ /* 0x000fd40008000100 */
[----:B------:R-:W-:Y:S02]  /*1420*/  FSEL R22, R8, R10, !P0 ;  /* 0x0000000a08167208 */ /* 0x000fe40004000000 */
[----:B------:R-:W-:-:S07]  /*1430*/  FSEL R23, R9, R11, !P0 ;  /* 0x0000000b09177208 */ /* 0x000fce0004000000 */
.L_x_14:
[----:B------:R-:W-:Y:S05]  /*1440*/  BSYNC.RECONVERGENT B0 ;  /* 0x0000000000007941 */ /* 0x000fea0003800200 */
.L_x_12:
[----:B------:R-:W0:Y:S01]  /*1450*/  MUFU.RCP64H R5, 3 ;  /* 0x4008000000057908 */ /* 0x000e220000001800 */
[----:B------:R-:W-:Y:S01]  /*1460*/  IMAD.MOV.U32 R8, RZ, RZ, 0x0 ;  /* 0x00000000ff087424 */ /* 0x000fe200078e00ff */
[----:B------:R-:W-:Y:S01]  /*1470*/  DADD R18, RZ, R22 ;  /* 0x00000000ff127229 */ /* 0x000fe20000000016 */
[----:B------:R-:W-:Y:S01]  /*1480*/  IMAD.MOV.U32 R9, RZ, RZ, 0x40080000 ;  /* 0x40080000ff097424 */ /* 0x000fe200078e00ff */
[----:B------:R-:W-:Y:S01]  /*1490*/  BSSY.RECONVERGENT B0, `(.L_x_15) ;  /* 0x0000014000007945 */ /* 0x000fe20003800200 */
[----:B------:R-:W-:-:S07]  /*14a0*/  IMAD.MOV.U32 R4, RZ, RZ, 0x1 ;  /* 0x00000001ff047424 */ /* 0x000fce00078e00ff */
[----:B------:R-:W-:Y:S01]  /*14b0*/  FSETP.GEU.AND P1, PT, |R19|, 6.5827683646048100446e-37, PT ;  /* 0x036000001300780b */ /* 0x000fe20003f2e200 */
        /* <DEDUP_REMOVED lines=17> */
.L_x_16:
[----:B------:R-:W-:Y:S05]  /*15d0*/  BSYNC.RECONVERGENT B0 ;  /* 0x0000000000007941 */ /* 0x000fea0003800200 */
.L_x_15:
[----:B------:R-:W-:Y:S01]  /*15e0*/  DSETP.NEU.AND P0, PT, |R8|, +INF , PT ;  /* 0x7ff000000800742a */ /* 0x000fe20003f0d200 */
[----:B------:R-:W-:-:S13]  /*15f0*/  BSSY.RECONVERGENT B0, `(.L_x_17) ;  /* 0x000001d000007945 */ /* 0x000fda0003800200 */
[----:B------:R-:W-:Y:S01]  /*1600*/  @!P0 DMUL R4, RZ, R8 ;  /* 0x00000008ff048228 */ /* 0x000fe20000000000 */
[----:B------:R-:W-:Y:S01]  /*1610*/  @!P0 IMAD.MOV.U32 R0, RZ, RZ, 0x1 ;  /* 0x00000001ff008424 */ /* 0x000fe200078e00ff */
[----:B------:R-:W-:Y:S09]  /*1620*/  @!P0 BRA `(.L_x_18) ;  /* 0x0000000000648947 */ /* 0x000ff20003800000 */
[----:B------:R-:W-:Y:S01]  /*1630*/  UMOV UR6, 0x6dc9c883 ;  /* 0x6dc9c88300067882 */ /* 0x000fe20000000000 */
[----:B------:R-:W-:Y:S01]  /*1640*/  UMOV UR7, 0x3fe45f30 ;  /* 0x3fe45f3000077882 */ /* 0x000fe20000000000 */
[C---:B------:R-:W-:Y:S01]  /*1650*/  DSETP.GE.AND P0, PT, |R8|.reuse, 2.14748364800000000000e+09, PT ;  /* 0x41e000000800742a */ /* 0x040fe20003f06200 */
[----:B------:R-:W-:Y:S01]  /*1660*/  BSSY.RECONVERGENT B1, `(.L_x_19) ;  /* 0x0000014000017945 */ /* 0x000fe20003800200 */
[----:B------:R-:W-:Y:S01]  /*1670*/  DMUL R10, R8, UR6 ;  /* 0x00000006080a7c28 */ /* 0x000fe20008000000 */
[----:B------:R-:W-:Y:S01]  /*1680*/  UMOV UR6, 0x54442d18 ;  /* 0x54442d1800067882 */ /* 0x000fe20000000000 */
[----:B------:R-:W-:-:S04]  /*1690*/  UMOV UR7, 0x3ff921fb ;  /* 0x3ff921fb00077882 */ /* 0x000fc80000000000 */
[----:B------:R-:W0:Y:S08]  /*16a0*/  F2I.F64 R0, R10 ;  /* 0x0000000a00007311 */ /* 0x000e300000301100 */
[----:B0-----:R-:W0:Y:S02]  /*16b0*/  I2F.F64 R4, R0 ;  /* 0x0000000000047312 */ /* 0x001e240000201c00 */
[----:B0-----:R-:W-:Y:S01]  /*16c0*/  DFMA R12, R4, -UR6, R8 ;  /* 0x80000006040c7c2b */ /* 0x001fe20008000008 */
[----:B------:R-:W-:Y:S01]  /*16d0*/  UMOV UR6, 0x33145c00 ;  /* 0x33145c0000067882 */ /* 0x000fe20000000000 */
[----:B------:R-:W-:-:S06]  /*16e0*/  UMOV UR7, 0x3c91a626 ;  /* 0x3c91a62600077882 */ /* 0x000fcc0000000000 */
[----:B------:R-:W-:Y:S01]  /*16f0*/  DFMA R12, R4, -UR6, R12 ;  /* 0x80000006040c7c2b */ /* 0x000fe2000800000c */
[----:B------:R-:W-:Y:S01]  /*1700*/  UMOV UR6, 0x252049c0 ;  /* 0x252049c000067882 */ /* 0x000fe20000000000 */
[----:B------:R-:W-:-:S06]  /*1710*/  UMOV UR7, 0x397b839a ;  /* 0x397b839a00077882 */ /* 0x000fcc0000000000 */
[----:B------:R-:W-:Y:S01]  /*1720*/  DFMA R4, R4, -UR6, R12 ;  /* 0x8000000604047c2b */ /* 0x000fe2000800000c */
[----:B------:R-:W-:Y:S10]  /*1730*/  @!P0 BRA `(.L_x_20) ;  /* 0x0000000000188947 */ /* 0x000ff40003800000 */
[----:B------:R-:W-:Y:S01]  /*1740*/  IMAD.MOV.U32 R16, RZ, RZ, R8 ;  /* 0x000000ffff107224 */ /* 0x000fe200078e0008 */
[----:B------:R-:W-:-:S07]  /*1750*/  MOV R0, 0x1770 ;  /* 0x0000177000007802 */ /* 0x000fce0000000f00 */
[----:B------:R-:W-:Y:S05]  /*1760*/  CALL.REL.NOINC `($eigenValsBatchKernel$__internal_trig_reduction_slowpathd) ;  /* 0x0000001400d87944 */ /* 0x000fea0003c00000 */
[----:B------:R-:W-:Y:S02]  /*1770*/  IMAD.MOV.U32 R0, RZ, RZ, R14 ;  /* 0x000000ffff007224 */ /* 0x000fe400078e000e */
[----:B------:R-:W-:Y:S02]  /*1780*/  IMAD.MOV.U32 R4, RZ, RZ, R16 ;  /* 0x000000ffff047224 */ /* 0x000fe400078e0010 */
[----:B------:R-:W-:-:S07]  /*1790*/  IMAD.MOV.U32 R5, RZ, RZ, R17 ;  /* 0x000000ffff057224 */ /* 0x000fce00078e0011 */
.L_x_20:
[----:B------:R-:W-:Y:S05]  /*17a0*/  BSYNC.RECONVERGENT B1 ;  /* 0x0000000000017941 */ /* 0x000fea0003800200 */
.L_x_19:
[----:B------:R-:W-:-:S07]  /*17b0*/  VIADD R0, R0, 0x1 ;  /* 0x0000000100007836 */ /* 0x000fce0000000000 */
.L_x_18:
[----:B------:R-:W-:Y:S05]  /*17c0*/  BSYNC.RECONVERGENT B0 ;  /* 0x0000000000007941 */ /* 0x000fea0003800200 */
.L_x_17:
[----:B------:R-:W0:Y:S01]  /*17d0*/  LDCU.64 UR6, c[0x4][0x8] ;  /* 0x01000100ff0677ac */ /* 0x000e220008000a00 */
[----:B------:R-:W-:-:S05]  /*17e0*/  IMAD.SHL.U32 R8, R0, 0x40, RZ ;  /* 0x0000004000087824 */ /* 0x000fca00078e00ff */
[----:B------:R-:W-:-:S04]  /*17f0*/  LOP3.LUT R8, R8, 0x40, RZ, 0xc0, !PT ;  /* 0x0000004008087812 */ /* 0x000fc800078ec0ff */
[----:B0-----:R-:W-:-:S05]  /*1800*/  IADD3 R28, P0, PT, R8, UR6, RZ ;  /* 0x00000006081c7c10 */ /* 0x001fca000ff1e0ff */
[----:B------:R-:W-:-:S05]  /*1810*/  IMAD.X R29, RZ, RZ, UR7, P0 ;  /* 0x00000007ff1d7e24 */ /* 0x000fca00080e06ff */
[----:B------:R-:W2:Y:S04]  /*1820*/  LDG.E.128.CONSTANT R8, desc[UR4][R28.64] ;  /* 0x000000041c087981 */ /* 0x000ea8000c1e9d00 */
[----:B------:R-:W3:Y:S04]  /*1830*/  LDG.E.128.CONSTANT R12, desc[UR4][R28.64+0x10] ;  /* 0x000010041c0c7981 */ /* 0x000ee8000c1e9d00 */
[----:B------:R-:W4:Y:S01]  /*1840*/  LDG.E.128.CONSTANT R16, desc[UR4][R28.64+0x20] ;  /* 0x000020041c107981 */ /* 0x000f22000c1e9d00 */
[----:B------:R-:W-:Y:S01]  /*1850*/  LOP3.LUT R24, R0, 0x1, RZ, 0xc0, !PT ;  /* 0x0000000100187812 */ /* 0x000fe200078ec0ff */
[----:B------:R-:W-:Y:S01]  /*1860*/  IMAD.MOV.U32 R26, RZ, RZ, 0x20fd8164 ;  /* 0x20fd8164ff1a7424 */ /* 0x000fe200078e00ff */
[----:B------:R-:W-:Y:S01]  /*1870*/  UMOV UR6, 0x54442d18 ;  /* 0x54442d1800067882 */ /* 0x000fe20000000000 */
[----:B------:R-:W-:Y:S01]  /*1880*/  UMOV UR7, 0x401921fb ;  /* 0x401921fb00077882 */ /* 0x000fe20000000000 */
[----:B------:R-:W-:Y:S01]  /*1890*/  ISETP.NE.U32.AND P0, PT, R24, 0x1, PT ;  /* 0x000000011800780c */ /* 0x000fe20003f05070 */
[----:B------:R-:W-:Y:S01]  /*18a0*/  IMAD.MOV.U32 R24, RZ, RZ, 0x3da8ff83 ;  /* 0x3da8ff83ff187424 */ /* 0x000fe200078e00ff */
[----:B------:R-:W-:Y:S02]  /*18b0*/  BSSY.RECONVERGENT B0, `(.L_x_21) ;  /* 0x000002b000007945 */ /* 0x000fe40003800200 */
[----:B------:R-:W-:-:S02]  /*18c0*/  FSEL R26, R26, -8.06006814911005101289e+34, !P0 ;  /* 0xf9785eba1a1a7808 */ /* 0x000fc40004000000 */
[----:B------:R-:W-:Y:S01]  /*18d0*/  FSEL R27, -R24, 0.11223486810922622681, !P0 ;  /* 0x3de5db65181b7808 */ /* 0x000fe20004000100 */
[----:B------:R-:W-:-:S08]  /*18e0*/  DMUL R24, R4, R4 ;  /* 0x0000000404187228 */ /* 0x000fd00000000000 */
[----:B--2---:R-:W-:-:S08]  /*18f0*/  DFMA R8, R24, R26, R8 ;  /* 0x0000001a1808722b */ /* 0x004fd00000000008 */
[----:B------:R-:W-:Y:S02]  /*1900*/  DFMA R10, R24, R8, R10 ;  /* 0x00000008180a722b */ /* 0x000fe4000000000a */
[----:B------:R-:W0:Y:S01]  /*1910*/  MUFU.RCP64H R9, 3 ;  /* 0x4008000000097908 */ /* 0x000e220000001800 */
[----:B------:R-:W-:-:S05]  /*1920*/  IMAD.MOV.U32 R8, RZ, RZ, 0x1 ;  /* 0x00000001ff087424 */ /* 0x000fca00078e00ff */
[----:B---3--:R-:W-:Y:S01]  /*1930*/  DFMA R12, R24, R10, R12 ;  /* 0x0000000a180c722b */ /* 0x008fe2000000000c */
[----:B------:R-:W-:Y:S02]  /*1940*/  IMAD.MOV.U32 R10, RZ, RZ, 0x0 ;  /* 0x00000000ff0a7424 */ /* 0x000fe400078e00ff */
[----:B------:R-:W-:-:S05]  /*1950*/  IMAD.MOV.U32 R11, RZ, RZ, 0x40080000 ;  /* 0x40080000ff0b7424 */ /* 0x000fca00078e00ff */
[----:B------:R-:W-:Y:S02]  /*1960*/  DFMA R12, R24, R12, R14 ;  /* 0x0000000c180c722b */ /* 0x000fe4000000000e */
[----:B0-----:R-:W-:-:S06]  /*1970*/  DFMA R14, R8, -R10, 1 ;  /* 0x3ff00000080e742b */ /* 0x001fcc000000080a */
[----:B----4-:R-:W-:Y:S02]  /*1980*/  DFMA R12, R24, R12, R16 ;  /* 0x0000000c180c722b */ /* 0x010fe40000000010 */
[----:B------:R-:W-:-:S06]  /*1990*/  DFMA R14, R14, R14, R14 ;  /* 0x0000000e0e0e722b */ /* 0x000fcc000000000e */
[----:B------:R-:W-:Y:S02]  /*19a0*/  DFMA R12, R24, R12, R18 ;  /* 0x0000000c180c722b */ /* 0x000fe40000000012 */
[----:B------:R-:W-:Y:S02]  /*19b0*/  DADD R18, R22, UR6 ;  /* 0x0000000616127e29 */ /* 0x000fe40008000000 */
[----:B------:R-:W-:-:S04]  /*19c0*/  DFMA R8, R8, R14, R8 ;  /* 0x0000000e0808722b */ /* 0x000fc80000000008 */
[----:B------:R-:W-:Y:S02]  /*19d0*/  DFMA R4, R12, R4, R4 ;  /* 0x000000040c04722b */ /* 0x000fe40000000004 */
[----:B------:R-:W-:Y:S02]  /*19e0*/  DFMA R12, R24, R12, 1 ;  /* 0x3ff00000180c742b */ /* 0x000fe4000000000c */
[----:B------:R-:W-:Y:S01]  /*19f0*/  DFMA R10, R8, -R10, 1 ;  /* 0x3ff00000080a742b */ /* 0x000fe2000000080a */
[----:B------:R-:W-:-:S07]  /*1a00*/  FSETP.GEU.AND P1, PT, |R19|, 6.5827683646048100446e-37, PT ;  /* 0x036000001300780b */ /* 0x000fce0003f2e200 */
[----:B------:R-:W-:Y:S01]  /*1a10*/  FSEL R12, R12, R4, !P0 ;  /* 0x000000040c0c7208 */ /* 0x000fe20004000000 */
[----:B------:R-:W-:Y:S01]  /*1a20*/  DFMA R8, R8, R10, R8 ;  /* 0x0000000a0808722b */ /* 0x000fe20000000008 */
[----:B------:R-:W-:Y:S02]  /*1a30*/  FSEL R13, R13, R5, !P0 ;  /* 0x000000050d0d7208 */ /* 0x000fe40004000000 */
[----:B------:R-:W-:-:S04]  /*1a40*/  LOP3.LUT P0, RZ, R0, 0x2, RZ, 0xc0, !PT ;  /* 0x0000000200ff7812 */ /* 0x000fc8000780c0ff */
[----:B------:R-:W-:Y:S02]  /*1a50*/  DADD R4, RZ, -R12 ;  /* 0x00000000ff047229 */ /* 0x000fe4000000080c */
[----:B------:R-:W-:-:S08]  /*1a60*/  DMUL R10, R8, R18 ;  /* 0x00000012080a7228 */ /* 0x000fd00000000000 */
[----:B------:R-:W-:Y:S02]  /*1a70*/  FSEL R4, R12, R4, !P0 ;  /* 0x000000040c047208 */ /* 0x000fe40004000000 */
[----:B------:R-:W-:Y:S01]  /*1a80*/  FSEL R5, R13, R5, !P0 ;  /* 0x000000050d057208 */ /* 0x000fe20004000000 */
[----:B------:R-:W-:-:S05]  /*1a90*/  DFMA R12, R10, -3, R18 ;  /* 0xc00800000a0c782b */ /* 0x000fca0000000012 */
[----:B------:R-:W-:-:S03]  /*1aa0*/  DFMA R4, R6, R4, R2 ;  /* 0x000000040604722b */ /* 0x000fc60000000002 */
[----:B------:R-:W-:-:S04]  /*1ab0*/  DFMA R8, R8, R12, R10 ;  /* 0x0000000c0808722b */ /* 0x000fc8000000000a */
[----:B------:R0:W-:Y:S06]  /*1ac0*/  STG.E.64 desc[UR4][R20.64], R4 ;  /* 0x0000000414007986 */ /* 0x0001ec000c101b04 */
[----:B------:R-:W-:-:S05]  /*1ad0*/  FFMA R0, RZ, 2.125, R9 ;  /* 0x40080000ff007823 */ /* 0x000fca0000000009 */
[----:B------:R-:W-:-:S13]  /*1ae0*/  FSETP.GT.AND P0, PT, |R0|, 1.469367938527859385e-39, PT ;  /* 0x001000000000780b */ /* 0x000fda0003f04200 */
[----:B0-----:R-:W-:Y:S05]  /*1af0*/  @P0 BRA P1, `(.L_x_22) ;  /* 0x0000000000180947 */ /* 0x001fea0000800000 */
[----:B------:R-:W-:Y:S01]  /*1b00*/  IMAD.MOV.U32 R16, RZ, RZ, RZ ;  /* 0x000000ffff107224 */ /* 0x000fe200078e00ff */
[----:B------:R-:W-:Y:S01]  /*1b10*/  MOV R0, 0x1b40 ;  /* 0x00001b4000007802 */ /* 0x000fe20000000f00 */
[----:B------:R-:W-:-:S07]  /*1b20*/  IMAD.MOV.U32 R15, RZ, RZ, 0x40080000 ;  /* 0x40080000ff0f7424 */ /* 0x000fce00078e00ff */
[----:B------:R-:W-:Y:S05]  /*1b30*/  CALL.REL.NOINC `($__internal_0_$__cuda_sm20_div_rn_f64_full) ;  /* 0x0000000800bc7944 */ /* 0x000fea0003c00000 */
[----:B------:R-:W-:Y:S02]  /*1b40*/  IMAD.MOV.U32 R8, RZ, RZ, R26 ;  /* 0x000000ffff087224 */ /* 0x000fe400078e001a */
[----:B------:R-:W-:-:S07]  /*1b50*/  IMAD.MOV.U32 R9, RZ, RZ, R27 ;  /* 0x000000ffff097224 */ /* 0x000fce00078e001b */
.L_x_22:
[----:B------:R-:W-:Y:S05]  /*1b60*/  BSYNC.RECONVERGENT B0 ;  /* 0x0000000000007941 */ /* 0x000fea0003800200 */
.L_x_21:
[----:B------:R-:W-:Y:S01]  /*1b70*/  DSETP.NEU.AND P0, PT, |R8|, +INF , PT ;  /* 0x7ff000000800742a */ /* 0x000fe20003f0d200 */
[----:B------:R-:W-:-:S13]  /*1b80*/  BSSY.RECONVERGENT B0, `(.L_x_23) ;  /* 0x000001e000007945 */ /* 0x000fda0003800200 */
[----:B------:R-:W-:Y:S05]  /*1b90*/  @!P0 BRA `(.L_x_24) ;  /* 0x0000000000688947 */ /* 0x000fea0003800000 */
        /* <DEDUP_REMOVED lines=23> */
.L_x_26:
[----:B------:R-:W-:Y:S05]  /*1d10*/  BSYNC.RECONVERGENT B1 ;  /* 0x0000000000017941 */ /* 0x000fea0003800200 */
.L_x_25:
[----:B------:R-:W-:Y:S01]  /*1d20*/  VIADD R0, R0, 0x1 ;  /* 0x0000000100007836 */ /* 0x000fe20000000000 */
[----:B------:R-:W-:Y:S06]  /*1d30*/  BRA `(.L_x_27) ;  /* 0x0000000000087947 */ /* 0x000fec0003800000 */
.L_x_24:
[----:B------:R-:W-:Y:S01]  /*1d40*/  DMUL R24, RZ, R8 ;  /* 0x00000008ff187228 */ /* 0x000fe20000000000 */
[----:B------:R-:W-:-:S10]  /*1d50*/  IMAD.MOV.U32 R0, RZ, RZ, 0x1 ;  /* 0x00000001ff007424 */ /* 0x000fd400078e00ff */
.L_x_27:
[----:B------:R-:W-:Y:S05]  /*1d60*/  BSYNC.RECONVERGENT B0 ;  /* 0x0000000000007941 */ /* 0x000fea0003800200 */
.L_x_23:
        /* <DEDUP_REMOVED lines=10> */
[----:B------:R-:W-:Y:S01]  /*1e10*/  DMUL R28, R24, R24 ;  /* 0x00000018181c7228 */ /* 0x000fe20000000000 */
[----:B------:R-:W-:Y:S01]  /*1e20*/  UMOV UR6, 0x54442d18 ;  /* 0x54442d1800067882 */ /* 0x000fe20000000000 */
[----:B------:R-:W-:Y:S01]  /*1e30*/  ISETP.NE.U32.AND P0, PT, R26, 0x1, PT ;  /* 0x000000011a00780c */ /* 0x000fe20003f05070 */
[----:B------:R-:W-:Y:S01]  /*1e40*/  IMAD.MOV.U32 R26, RZ, RZ, 0x20fd8164 ;  /* 0x20fd8164ff1a7424 */ /* 0x000fe200078e00ff */
[----:B------:R-:W-:Y:S01]  /*1e50*/  UMOV UR7, 0x402921fb ;  /* 0x402921fb00077882 */ /* 0x000fe20000000000 */
[----:B------:R-:W-:Y:S01]  /*1e60*/  BSSY.RECONVERGENT B0, `(.L_x_28) ;  /* 0x000002a000007945 */ /* 0x000fe20003800200 */
[----:B------:R-:W-:-:S02]  /*1e70*/  FSEL R27, -R27, 0.11223486810922622681, !P0 ;  /* 0x3de5db651b1b7808 */ /* 0x000fc40004000100 */
[----:B------:R-:W-:-:S06]  /*1e80*/  FSEL R26, R26, -8.06006814911005101289e+34, !P0 ;  /* 0xf9785eba1a1a7808 */ /* 0x000fcc0004000000 */
[----:B--2---:R-:W-:-:S08]  /*1e90*/  DFMA R8, R28, R26, R8 ;  /* 0x0000001a1c08722b */ /* 0x004fd00000000008 */
[----:B------:R-:W-:Y:S01]  /*1ea0*/  DFMA R8, R28, R8, R10 ;  /* 0x000000081c08722b */ /* 0x000fe2000000000a */
[----:B------:R-:W-:Y:S02]  /*1eb0*/  IMAD.MOV.U32 R10, RZ, RZ, 0x0 ;  /* 0x00000000ff0a7424 */ /* 0x000fe400078e00ff */
[----:B------:R-:W-:-:S05]  /*1ec0*/  IMAD.MOV.U32 R11, RZ, RZ, 0x40080000 ;  /* 0x40080000ff0b7424 */ /* 0x000fca00078e00ff */
[----:B---3--:R-:W-:Y:S02]  /*1ed0*/  DFMA R12, R28, R8, R12 ;  /* 0x000000081c0c722b */ /* 0x008fe4000000000c */
[----:B------:R-:W0:Y:S01]  /*1ee0*/  MUFU.RCP64H R9, 3 ;  /* 0x4008000000097908 */ /* 0x000e220000001800 */
[----:B------:R-:W-:-:S05]  /*1ef0*/  IMAD.MOV.U32 R8, RZ, RZ, 0x1 ;  /* 0x00000001ff087424 */ /* 0x000fca00078e00ff */
[----:B------:R-:W-:-:S08]  /*1f00*/  DFMA R12, R28, R12, R14 ;  /* 0x0000000c1c0c722b */ /* 0x000fd0000000000e */
[----:B----4-:R-:W-:Y:S02]  /*1f10*/  DFMA R12, R28, R12, R16 ;  /* 0x0000000c1c0c722b */ /* 0x010fe40000000010 */
[----:B0-----:R-:W-:-:S06]  /*1f20*/  DFMA R14, R8, -R10, 1 ;  /* 0x3ff00000080e742b */ /* 0x001fcc000000080a */
[----:B------:R-:W-:Y:S02]  /*1f30*/  DFMA R12, R28, R12, R18 ;  /* 0x0000000c1c0c722b */ /* 0x000fe40000000012 */
[----:B------:R-:W-:Y:S02]  /*1f40*/  DADD R18, R22, UR6 ;  /* 0x0000000616127e29 */ /* 0x000fe40008000000 */
[----:B------:R-:W-:-:S04]  /*1f50*/  DFMA R14, R14, R14, R14 ;  /* 0x0000000e0e0e722b */ /* 0x000fc8000000000e */
[----:B------:R-:W-:Y:S02]  /*1f60*/  DFMA R24, R12, R24, R24 ;  /* 0x000000180c18722b */ /* 0x000fe40000000018 */
[----:B------:R-:W-:Y:S02]  /*1f70*/  DFMA R12, R28, R12, 1 ;  /* 0x3ff000001c0c742b */ /* 0x000fe4000000000c */
[----:B------:R-:W-:Y:S01]  /*1f80*/  DFMA R8, R8, R14, R8 ;  /* 0x0000000e0808722b */ /* 0x000fe20000000008 */
[----:B------:R-:W-:-:S07]  /*1f90*/  FSETP.GEU.AND P1, PT, |R19|, 6.5827683646048100446e-37, PT ;  /* 0x036000001300780b */ /* 0x000fce0003f2e200 */
[----:B------:R-:W-:Y:S01]  /*1fa0*/  DFMA R10, R8, -R10, 1 ;  /* 0x3ff00000080a742b */ /* 0x000fe2000000080a */
[----:B------:R-:W-:Y:S02]  /*1fb0*/  FSEL R14, R12, R24, !P0 ;  /* 0x000000180c0e7208 */ /* 0x000fe40004000000 */
[----:B------:R-:W-:Y:S02]  /*1fc0*/  FSEL R15, R13, R25, !P0 ;  /* 0x000000190d0f7208 */ /* 0x000fe40004000000 */
[----:B------:R-:W-:-:S03]  /*1fd0*/  LOP3.LUT P0, RZ, R0, 0x2, RZ, 0xc0, !PT ;  /* 0x0000000200ff7812 */ /* 0x000fc6000780c0ff */
[----:B------:R-:W-:Y:S02]  /*1fe0*/  DFMA R8, R8, R10, R8 ;  /* 0x0000000a0808722b */ /* 0x000fe40000000008 */
[----:B------:R-:W-:-:S06]  /*1ff0*/  DADD R10, RZ, -R14 ;  /* 0x00000000ff0a7229 */ /* 0x000fcc000000080e */
[----:B------:R-:W-:-:S04]  /*2000*/  DMUL R12, R8, R18 ;  /* 0x00000012080c7228 */ /* 0x000fc80000000000 */
[----:B------:R-:W-:Y:S02]  /*2010*/  FSEL R22, R14, R10, !P0 ;  /* 0x0000000a0e167208 */ /* 0x000fe40004000000 */
[----:B------:R-:W-:Y:S02]  /*2020*/  FSEL R23, R15, R11, !P0 ;  /* 0x0000000b0f177208 */ /* 0x000fe40004000000 */
[----:B------:R-:W-:-:S04]  /*2030*/  DFMA R10, R12, -3, R18 ;  /* 0xc00800000c0a782b */ /* 0x000fc80000000012 */
[----:B------:R-:W-:-:S04]  /*2040*/  DFMA R22, R6, R22, R2 ;  /* 0x000000160616722b */ /* 0x000fc80000000002 */
[----:B------:R-:W-:-:S03]  /*2050*/  DFMA R8, R8, R10, R12 ;  /* 0x0000000a0808722b */ /* 0x000fc6000000000c */
[----:B------:R0:W-:Y:S07]  /*2060*/  STG.E.64 desc[UR4][R20.64+0x8], R22 ;  /* 0x0000081614007986 */ /* 0x0001ee000c101b04 */
[----:B------:R-:W-:-:S05]  /*2070*/  FFMA R0, RZ, 2.125, R9 ;  /* 0x40080000ff007823 */ /* 0x000fca0000000009 */
[----:B------:R-:W-:-:S13]  /*2080*/  FSETP.GT.AND P0, PT, |R0|, 1.469367938527859385e-39, PT ;  /* 0x001000000000780b */ /* 0x000fda0003f04200 */
[----:B0-----:R-:W-:Y:S05]  /*2090*/  @P0 BRA P1, `(.L_x_29) ;  /* 0x0000000000180947 */ /* 0x001fea0000800000 */
[----:B------:R-:W-:Y:S01]  /*20a0*/  MOV R16, RZ ;  /* 0x000000ff00107202 */ /* 0x000fe20000000f00 */
[----:B------:R-:W-:Y:S01]  /*20b0*/  IMAD.MOV.U32 R15, RZ, RZ, 0x40080000 ;  /* 0x40080000ff0f7424 */ /* 0x000fe200078e00ff */
[----:B------:R-:W-:-:S07]  /*20c0*/  MOV R0, 0x20e0 ;  /* 0x000020e000007802 */ /* 0x000fce0000000f00 */
[----:B------:R-:W-:Y:S05]  /*20d0*/  CALL.REL.NOINC `($__internal_0_$__cuda_sm20_div_rn_f64_full) ;  /* 0x0000000400547944 */ /* 0x000fea0003c00000 */
[----:B------:R-:W-:Y:S02]  /*20e0*/  IMAD.MOV.U32 R8, RZ, RZ, R26 ;  /* 0x000000ffff087224 */ /* 0x000fe400078e001a */
[----:B------:R-:W-:-:S07]  /*20f0*/  IMAD.MOV.U32 R9, RZ, RZ, R27 ;  /* 0x000000ffff097224 */ /* 0x000fce00078e001b */
.L_x_29:
[----:B------:R-:W-:Y:S05]  /*2100*/  BSYNC.RECONVERGENT B0 ;  /* 0x0000000000007941 */ /* 0x000fea0003800200 */
.L_x_28:
        /* <DEDUP_REMOVED lines=26> */
.L_x_33:
[----:B------:R-:W-:Y:S05]  /*22b0*/  BSYNC.RECONVERGENT B1 ;  /* 0x0000000000017941 */ /* 0x000fea0003800200 */
.L_x_32:
[----:B------:R-:W-:Y:S01]  /*22c0*/  VIADD R0, R0, 0x1 ;  /* 0x0000000100007836 */ /* 0x000fe20000000000 */
[----:B------:R-:W-:Y:S06]  /*22d0*/  BRA `(.L_x_34) ;  /* 0x0000000000087947 */ /* 0x000fec0003800000 */
.L_x_31:
[----:B------:R-:W-:Y:S01]  /*22e0*/  DMUL R24, RZ, R8 ;  /* 0x00000008ff187228 */ /* 0x000fe20000000000 */
[----:B------:R-:W-:-:S10]  /*22f0*/  IMAD.MOV.U32 R0, RZ, RZ, 0x1 ;  /* 0x00000001ff007424 */ /* 0x000fd400078e00ff */
.L_x_34:
[----:B------:R-:W-:Y:S05]  /*2300*/  BSYNC.RECONVERGENT B0 ;  /* 0x0000000000007941 */ /* 0x000fea0003800200 */
.L_x_30:
        /* <DEDUP_REMOVED lines=10> */
[----:B------:R-:W-:-:S02]  /*23b0*/  DMUL R28, R24, R24 ;  /* 0x00000018181c7228 */ /* 0x000fc40000000000 */
[----:B------:R-:W-:Y:S01]  /*23c0*/  ISETP.NE.U32.AND P0, PT, R26, 0x1, PT ;  /* 0x000000011a00780c */ /* 0x000fe20003f05070 */
[----:B------:R-:W-:Y:S01]  /*23d0*/  IMAD.MOV.U32 R26, RZ, RZ, 0x20fd8164 ;  /* 0x20fd8164ff1a7424 */ /* 0x000fe200078e00ff */
[----:B------:R-:W-:Y:S02]  /*23e0*/  DSETP.GEU.AND P1, PT, R4, R22, PT ;  /* 0x000000160400722a */ /* 0x000fe40003f2e000 */
[----:B------:R-:W-:Y:S02]  /*23f0*/  FSEL R27, -R27, 0.11223486810922622681, !P0 ;  /* 0x3de5db651b1b7808 */ /* 0x000fe40004000100 */
[----:B------:R-:W-:-:S10]  /*2400*/  FSEL R26, R26, -8.06006814911005101289e+34, !P0 ;  /* 0xf9785eba1a1a7808 */ /* 0x000fd40004000000 */
[----:B------:R0:W-:Y:S04]  /*2410*/  @!P1 STG.E.64 desc[UR4][R20.64+0x8], R4 ;  /* 0x0000080414009986 */ /* 0x0001e8000c101b04 */
[----:B------:R-:W-:Y:S01]  /*2420*/  @!P1 STG.E.64 desc[UR4][R20.64], R22 ;  /* 0x0000001614009986 */ /* 0x000fe2000c101b04 */
[----:B--2---:R-:W-:-:S08]  /*2430*/  DFMA R8, R28, R26, R8 ;  /* 0x0000001a1c08722b */ /* 0x004fd00000000008 */
[----:B------:R-:W-:-:S08]  /*2440*/  DFMA R8, R28, R8, R10 ;  /* 0x000000081c08722b */ /* 0x000fd0000000000a */
[----:B---3--:R-:W-:-:S08]  /*2450*/  DFMA R8, R28, R8, R12 ;  /* 0x000000081c08722b */ /* 0x008fd0000000000c */
[----:B------:R-:W-:-:S08]  /*2460*/  DFMA R8, R28, R8, R14 ;  /* 0x000000081c08722b */ /* 0x000fd0000000000e */
[----:B----4-:R-:W-:-:S08]  /*2470*/  DFMA R8, R28, R8, R16 ;  /* 0x000000081c08722b */ /* 0x010fd00000000010 */
[----:B------:R-:W-:-:S08]  /*2480*/  DFMA R8, R28, R8, R18 ;  /* 0x000000081c08722b */ /* 0x000fd00000000012 */
[----:B------:R-:W-:Y:S02]  /*2490*/  DFMA R24, R8, R24, R24 ;  /* 0x000000180818722b */ /* 0x000fe40000000018 */
[----:B------:R-:W-:-:S10]  /*24a0*/  DFMA R8, R28, R8, 1 ;  /* 0x3ff000001c08742b */ /* 0x000fd40000000008 */
[----:B------:R-:W-:Y:S02]  /*24b0*/  FSEL R10, R8, R24, !P0 ;  /* 0x00000018080a7208 */ /* 0x000fe40004000000 */
[----:B------:R-:W-:Y:S02]  /*24c0*/  FSEL R11, R9, R25, !P0 ;  /* 0x00000019090b7208 */ /* 0x000fe40004000000 */
[----:B------:R-:W-:-:S04]  /*24d0*/  LOP3.LUT P0, RZ, R0, 0x2, RZ, 0xc0, !PT ;  /* 0x0000000200ff7812 */ /* 0x000fc8000780c0ff */
[----:B------:R-:W-:-:S10]  /*24e0*/  DADD R8, RZ, -R10 ;  /* 0x00000000ff087229 */ /* 0x000fd4000000080a */
[----:B------:R-:W-:Y:S01]  /*24f0*/  FSEL R10, R10, R8, !P0 ;  /* 0x000000080a0a7208 */ /* 0x000fe20004000000 */
[----:B------:R-:W-:Y:S01]  /*2500*/  IMAD.MOV.U32 R8, RZ, RZ, R22 ;  /* 0x000000ffff087224 */ /* 0x000fe200078e0016 */
[----:B------:R-:W-:Y:S01]  /*2510*/  FSEL R11, R11, R9, !P0 ;  /* 0x000000090b0b7208 */ /* 0x000fe20004000000 */
[----:B------:R-:W-:Y:S02]  /*2520*/  IMAD.MOV.U32 R9, RZ, RZ, R23 ;  /* 0x000000ffff097224 */ /* 0x000fe400078e0017 */
[----:B------:R-:W-:Y:S02]  /*2530*/  @!P1 IMAD.MOV.U32 R8, RZ, RZ, R4 ;  /* 0x000000ffff089224 */ /* 0x000fe400078e0004 */
[----:B------:R-:W-:Y:S01]  /*2540*/  @!P1 IMAD.MOV.U32 R9, RZ, RZ, R5 ;  /* 0x000000ffff099224 */ /* 0x000fe200078e0005 */
[----:B------:R-:W-:Y:S01]  /*2550*/  DFMA R2, R6, R10, R2 ;  /* 0x0000000a0602722b */ /* 0x000fe20000000002 */
[----:B0-----:R-:W-:Y:S02]  /*2560*/  @!P1 IMAD.MOV.U32 R4, RZ, RZ, R22 ;  /* 0x000000ffff049224 */ /* 0x001fe400078e0016 */
[----:B------:R-:W-:-:S04]  /*2570*/  @!P1 IMAD.MOV.U32 R5, RZ, RZ, R23 ;  /* 0x000000ffff059224 */ /* 0x000fc800078e0017 */
[----:B------:R-:W-:Y:S02]  /*2580*/  STG.E.64 desc[UR4][R20.64+0x10], R2 ;  /* 0x0000100214007986 */ /* 0x000fe4000c101b04 */
[----:B------:R-:W-:-:S14]  /*2590*/  DSETP.GEU.AND P0, PT, R4, R2, PT ;  /* 0x000000020400722a */ /* 0x000fdc0003f0e000 */
[----:B------:R0:W-:Y:S04]  /*25a0*/  @!P0 STG.E.64 desc[UR4][R20.64], R2 ;  /* 0x0000000214008986 */ /* 0x0001e8000c101b04 */
[----:B------:R1:W-:Y:S01]  /*25b0*/  @!P0 STG.E.64 desc[UR4][R20.64+0x10], R4 ;  /* 0x0000100414008986 */ /* 0x0003e2000c101b04 */
[----:B0-----:R-:W-:Y:S02]  /*25c0*/  @!P0 IMAD.MOV.U32 R2, RZ, RZ, R4 ;  /* 0x000000ffff028224 */ /* 0x001fe400078e0004 */
[----:B------:R-:W-:-:S06]  /*25d0*/  @!P0 IMAD.MOV.U32 R3, RZ, RZ, R5 ;  /* 0x000000ffff038224 */ /* 0x000fcc00078e0005 */
[----:B------:R-:W-:-:S14]  /*25e0*/  DSETP.GEU.AND P1, PT, R8, R2, PT ;  /* 0x000000020800722a */ /* 0x000fdc0003f2e000 */
[----:B-1----:R-:W-:Y:S05]  /*25f0*/  @P1 EXIT ;  /* 0x000000000000194d */ /* 0x002fea0003800000 */
[----:B------:R-:W-:Y:S04]  /*2600*/  STG.E.64 desc[UR4][R20.64+0x8], R2 ;  /* 0x0000080214007986 */ /* 0x000fe8000c101b04 */
[----:B------:R-:W-:Y:S01]  /*2610*/  STG.E.64 desc[UR4][R20.64+0x10], R8 ;  /* 0x0000100814007986 */ /* 0x000fe2000c101b04 */
[----:B------:R-:W-:Y:S05]  /*2620*/  EXIT ;  /* 0x000000000000794d */ /* 0x000fea0003800000 */
        .weak           $__internal_0_$__cuda_sm20_div_rn_f64_full
        .type           $__internal_0_$__cuda_sm20_div_rn_f64_full,@function
        .size           $__internal_0_$__cuda_sm20_div_rn_f64_full,($__internal_1_$__cuda_sm20_dsqrt_rn_f64_mediumpath_v1 - $__internal_0_$__cuda_sm20_div_rn_f64_full)
$__internal_0_$__cuda_sm20_div_rn_f64_full:
[----:B------:R-:W-:Y:S01]  /*2630*/  FSETP.GEU.AND P2, PT, |R19|, 1.469367938527859385e-39, PT ;  /* 0x001000001300780b */ /* 0x000fe20003f4e200 */
[----:B------:R-:W-:Y:S01]  /*2640*/  IMAD.MOV.U32 R14, RZ, RZ, R16 ;  /* 0x000000ffff0e7224 */ /* 0x000fe200078e0010 */
[C---:B------:R-:W-:Y:S01]  /*2650*/  FSETP.GEU.AND P0, PT, |R15|.reuse, 1.469367938527859385e-39, PT ;  /* 0x001000000f00780b */ /* 0x040fe20003f0e200 */
[----:B------:R-:W-:Y:S01]  /*2660*/  IMAD.MOV.U32 R12, RZ, RZ, R18 ;  /* 0x000000ffff0c7224 */ /* 0x000fe200078e0012 */
[----:B------:R-:W-:Y:S01]  /*2670*/  LOP3.LUT R17, R15, 0x800fffff, RZ, 0xc0, !PT ;  /* 0x800fffff0f117812 */ /* 0x000fe200078ec0ff */
[----:B------:R-:W-:Y:S01]  /*2680*/  IMAD.MOV.U32 R26, RZ, RZ, 0x1 ;  /* 0x00000001ff1a7424 */ /* 0x000fe200078e00ff */
[----:B------:R-:W-:Y:S01]  /*2690*/  LOP3.LUT R9, R19, 0x7ff00000, RZ, 0xc0, !PT ;  /* 0x7ff0000013097812 */ /* 0x000fe200078ec0ff */
[----:B------:R-:W-:Y:S01]  /*26a0*/  BSSY.RECONVERGENT B1, `(.L_x_35) ;  /* 0x0000050000017945 */ /* 0x000fe20003800200 */
[----:B------:R-:W-:Y:S02]  /*26b0*/  LOP3.LUT R17, R17, 0x3ff00000, RZ, 0xfc, !PT ;  /* 0x3ff0000011117812 */ /* 0x000fe400078efcff */
[----:B------:R-:W-:-:S03]  /*26c0*/  LOP3.LUT R24, R15, 0x7ff00000, RZ, 0xc0, !PT ;  /* 0x7ff000000f187812 */ /* 0x000fc600078ec0ff */
[----:B------:R-:W-:Y:S02]  /*26d0*/  @!P2 LOP3.LUT R8, R15, 0x7ff00000, RZ, 0xc0, !PT ;  /* 0x7ff000000f08a812 */ /* 0x000fe400078ec0ff */
[----:B------:R-:W-:Y:S01]  /*26e0*/  @!P0 DMUL R16, R14, 8.98846567431157953865e+307 ;  /* 0x7fe000000e108828 */ /* 0x000fe20000000000 */
[C---:B------:R-:W-:Y:S02]  /*26f0*/  ISETP.GE.U32.AND P1, PT, R9.reuse, R24, PT ;  /* 0x000000180900720c */ /* 0x040fe40003f26070 */
[----:B------:R-:W-:Y:S01]  /*2700*/  @!P2 ISETP.GE.U32.AND P3, PT, R9, R8, PT ;  /* 0x000000080900a20c */ /* 0x000fe20003f66070 */
[----:B------:R-:W-:Y:S02]  /*2710*/  IMAD.MOV.U32 R8, RZ, RZ, 0x1ca00000 ;  /* 0x1ca00000ff087424 */ /* 0x000fe400078e00ff */
[----:B------:R-:W0:Y:S03]  /*2720*/  MUFU.RCP64H R27, R17 ;  /* 0x00000011001b7308 */ /* 0x000e260000001800 */
[----:B------:R-:W-:-:S02]  /*2730*/  @!P2 SEL R11, R8, 0x63400000, !P3 ;  /* 0x63400000080ba807 */ /* 0x000fc40005800000 */
[----:B------:R-:W-:Y:S02]  /*2740*/  SEL R13, R8, 0x63400000, !P1 ;  /* 0x63400000080d7807 */ /* 0x000fe40004800000 */
[--C-:B------:R-:W-:Y:S02]  /*2750*/  @!P2 LOP3.LUT R10, R11, 0x80000000, R19.reuse, 0xf8, !PT ;  /* 0x800000000b0aa812 */ /* 0x100fe400078ef813 */
[----:B------:R-:W-:Y:S02]  /*2760*/  LOP3.LUT R13, R13, 0x800fffff, R19, 0xf8, !PT ;  /* 0x800fffff0d0d7812 */ /* 0x000fe400078ef813 */
[----:B------:R-:W-:Y:S01]  /*2770*/  @!P2 LOP3.LUT R11, R10, 0x100000, RZ, 0xfc, !PT ;  /* 0x001000000a0ba812 */ /* 0x000fe200078efcff */
[----:B------:R-:W-:Y:S01]  /*2780*/  @!P2 IMAD.MOV.U32 R10, RZ, RZ, RZ ;  /* 0x000000ffff0aa224 */ /* 0x000fe200078e00ff */
[----:B------:R-:W-:-:S05]  /*2790*/  @!P0 LOP3.LUT R24, R17, 0x7ff00000, RZ, 0xc0, !PT ;  /* 0x7ff0000011188812 */ /* 0x000fca00078ec0ff */
[----:B------:R-:W-:Y:S02]  /*27a0*/  @!P2 DFMA R12, R12, 2, -R10 ;  /* 0x400000000c0ca82b */ /* 0x000fe4000000080a */
[----:B0-----:R-:W-:-:S08]  /*27b0*/  DFMA R10, R26, -R16, 1 ;  /* 0x3ff000001a0a742b */ /* 0x001fd00000000810 */
[----:B------:R-:W-:Y:S01]  /*27c0*/  DFMA R10, R10, R10, R10 ;  /* 0x0000000a0a0a722b */ /* 0x000fe2000000000a */
[----:B------:R-:W-:-:S05]  /*27d0*/  @!P2 LOP3.LUT R9, R13, 0x7ff00000, RZ, 0xc0, !PT ;  /* 0x7ff000000d09a812 */ /* 0x000fca00078ec0ff */
[----:B------:R-:W-:Y:S02]  /*27e0*/  VIADD R25, R9, 0xffffffff ;  /* 0xffffffff09197836 */ /* 0x000fe40000000000 */
[----:B------:R-:W-:-:S03]  /*27f0*/  DFMA R26, R26, R10, R26 ;  /* 0x0000000a1a1a722b */ /* 0x000fc6000000001a */
[----:B------:R-:W-:Y:S01]  /*2800*/  ISETP.GT.U32.AND P0, PT, R25, 0x7feffffe, PT ;  /* 0x7feffffe1900780c */ /* 0x000fe20003f04070 */
[----:B------:R-:W-:-:S04]  /*2810*/  VIADD R25, R24, 0xffffffff ;  /* 0xffffffff18197836 */ /* 0x000fc80000000000 */
[----:B------:R-:W-:Y:S01]  /*2820*/  DFMA R28, R26, -R16, 1 ;  /* 0x3ff000001a1c742b */ /* 0x000fe20000000810 */
[----:B------:R-:W-:-:S07]  /*2830*/  ISETP.GT.U32.OR P0, PT, R25, 0x7feffffe, P0 ;  /* 0x7feffffe1900780c */ /* 0x000fce0000704470 */
[----:B------:R-:W-:-:S08]  /*2840*/  DFMA R28, R26, R28, R26 ;  /* 0x0000001c1a1c722b */ /* 0x000fd0000000001a */
[----:B------:R-:W-:-:S08]  /*2850*/  DMUL R26, R28, R12 ;  /* 0x0000000c1c1a7228 */ /* 0x000fd00000000000 */
[----:B------:R-:W-:-:S08]  /*2860*/  DFMA R10, R26, -R16, R12 ;  /* 0x800000101a0a722b */ /* 0x000fd0000000000c */
[----:B------:R-:W-:Y:S01]  /*2870*/  DFMA R10, R28, R10, R26 ;  /* 0x0000000a1c0a722b */ /* 0x000fe2000000001a */
[----:B------:R-:W-:Y:S10]  /*2880*/  @P0 BRA `(.L_x_36) ;  /* 0x0000000000700947 */ /* 0x000ff40003800000 */
[----:B------:R-:W-:Y:S02]  /*2890*/  LOP3.LUT R18, R19, 0x7ff00000, RZ, 0xc0, !PT ;  /* 0x7ff0000013127812 */ /* 0x000fe400078ec0ff */
[----:B------:R-:W-:-:S04]  /*28a0*/  LOP3.LUT R9, R15, 0x7ff00000, RZ, 0xc0, !PT ;  /* 0x7ff000000f097812 */ /* 0x000fc800078ec0ff */
[CC--:B------:R-:W-:Y:S02]  /*28b0*/  VIADDMNMX R19, R18.reuse, -R9.reuse, 0xb9600000, !PT ;  /* 0xb960000012137446 */ /* 0x0c0fe40007800909 */
[----:B------:R-:W-:Y:S01]  /*28c0*/  ISETP.GE.U32.AND P0, PT, R18, R9, PT ;  /* 0x000000091200720c */ /* 0x000fe20003f06070 */
[----:B------:R-:W-:Y:S01]  /*28d0*/  IMAD.MOV.U32 R18, RZ, RZ, RZ ;  /* 0x000000ffff127224 */ /* 0x000fe200078e00ff */
[----:B------:R-:W-:Y:S02]  /*28e0*/  VIMNMX R19, PT, PT, R19, 0x46a00000, PT ;  /* 0x46a0000013137848 */ /* 0x000fe40003fe0100 */
[----:B------:R-:W-:-:S05]  /*28f0*/  SEL R8, R8, 0x63400000, !P0 ;  /* 0x6340000008087807 */ /* 0x000fca0004000000 */
[----:B------:R-:W-:-:S04]  /*2900*/  IMAD.IADD R8, R19, 0x1, -R8 ;  /* 0x0000000113087824 */ /* 0x000fc800078e0a08 */
[----:B------:R-:W-:-:S06]  /*2910*/  VIADD R19, R8, 0x7fe00000 ;  /* 0x7fe0000008137836 */ /* 0x000fcc0000000000 */
[----:B------:R-:W-:-:S10]  /*2920*/  DMUL R26, R10, R18 ;  /* 0x000000120a1a7228 */ /* 0x000fd40000000000 */
[----:B------:R-:W-:-:S13]  /*2930*/  FSETP.GTU.AND P0, PT, |R27|, 1.469367938527859385e-39, PT ;  /* 0x001000001b00780b */ /* 0x000fda0003f0c200 */
[----:B------:R-:W-:Y:S05]  /*2940*/  @P0 BRA `(.L_x_37) ;  /* 0x0000000000940947 */ /* 0x000fea0003800000 */
[----:B------:R-:W-:Y:S01]  /*2950*/  DFMA R12, R10, -R16, R12 ;  /* 0x800000100a0c722b */ /* 0x000fe2000000000c */
[----:B------:R-:W-:-:S09]  /*2960*/  IMAD.MOV.U32 R18, RZ, RZ, RZ ;  /* 0x000000ffff127224 */ /* 0x000fd200078e00ff */
[C---:B------:R-:W-:Y:S02]  /*2970*/  FSETP.NEU.AND P0, PT, R13.reuse, RZ, PT ;  /* 0x000000ff0d00720b */ /* 0x040fe40003f0d000 */
[----:B------:R-:W-:-:S04]  /*2980*/  LOP3.LUT R14, R13, 0x80000000, R15, 0x48, !PT ;  /* 0x800000000d0e7812 */ /* 0x000fc800078e480f */
[----:B------:R-:W-:-:S07]  /*2990*/  LOP3.LUT R19, R14, R19, RZ, 0xfc, !PT ;  /* 0x000000130e137212 */ /* 0x000fce00078efcff */
[----:B------:R-:W-:Y:S05]  /*29a0*/  @!P0 BRA `(.L_x_37) ;  /* 0x00000000007c8947 */ /* 0x000fea0003800000 */
[----:B------:R-:W-:Y:S01]  /*29b0*/  IMAD.MOV R13, RZ, RZ, -R8 ;  /* 0x000000ffff0d7224 */ /* 0x000fe200078e0a08 */
[----:B------:R-:W-:Y:S01]  /*29c0*/  IADD3 R9, PT, PT, -R8, -0x43300000, RZ ;  /* 0xbcd0000008097810 */ /* 0x000fe20007ffe1ff */
[----:B------:R-:W-:-:S06]  /*29d0*/  IMAD.MOV.U32 R12, RZ, RZ, RZ ;  /* 0x000000ffff0c7224 */ /* 0x000fcc00078e00ff */
[----:B------:R-:W-:Y:S02]  /*29e0*/  DFMA R12, R26, -R12, R10 ;  /* 0x8000000c1a0c722b */ /* 0x000fe4000000000a */
[----:B------:R-:W-:-:S08]  /*29f0*/  DMUL.RP R10, R10, R18 ;  /* 0x000000120a0a7228 */ /* 0x000fd00000008000 */
[----:B------:R-:W-:Y:S02]  /*2a00*/  FSETP.NEU.AND P0, PT, |R13|, R9, PT ;  /* 0x000000090d00720b */ /* 0x000fe40003f0d200 */
[----:B------:R-:W-:Y:S02]  /*2a10*/  LOP3.LUT R9, R11, R14, RZ, 0x3c, !PT ;  /* 0x0000000e0b097212 */ /* 0x000fe400078e3cff */
[----:B------:R-:W-:Y:S02]  /*2a20*/  FSEL R26, R10, R26, !P0 ;  /* 0x0000001a0a1a7208 */ /* 0x000fe40004000000 */
[----:B------:R-:W-:Y:S01]  /*2a30*/  FSEL R27, R9, R27, !P0 ;  /* 0x0000001b091b7208 */ /* 0x000fe20004000000 */
[----:B------:R-:W-:Y:S06]  /*2a40*/  BRA `(.L_x_37) ;  /* 0x0000000000547947 */ /* 0x000fec0003800000 */
.L_x_36:
[----:B------:R-:W-:-:S14]  /*2a50*/  DSETP.NAN.AND P0, PT, R18, R18, PT ;  /* 0x000000121200722a */ /* 0x000fdc0003f08000 */
[----:B------:R-:W-:Y:S05]  /*2a60*/  @P0 BRA `(.L_x_38) ;  /* 0x0000000000440947 */ /* 0x000fea0003800000 */
[----:B------:R-:W-:-:S14]  /*2a70*/  DSETP.NAN.AND P0, PT, R14, R14, PT ;  /* 0x0000000e0e00722a */ /* 0x000fdc0003f08000 */
[----:B------:R-:W-:Y:S05]  /*2a80*/  @P0 BRA `(.L_x_39) ;  /* 0x0000000000300947 */ /* 0x000fea0003800000 */
[----:B------:R-:W-:Y:S01]  /*2a90*/  ISETP.NE.AND P0, PT, R9, R24, PT ;  /* 0x000000180900720c */ /* 0x000fe20003f05270 */
[----:B------:R-:W-:Y:S02]  /*2aa0*/  IMAD.MOV.U32 R26, RZ, RZ, 0x0 ;  /* 0x00000000ff1a7424 */ /* 0x000fe400078e00ff */
[----:B------:R-:W-:-:S10]  /*2ab0*/  IMAD.MOV.U32 R27, RZ, RZ, -0x80000 ;  /* 0xfff80000ff1b7424 */ /* 0x000fd400078e00ff */
[----:B------:R-:W-:Y:S05]  /*2ac0*/  @!P0 BRA `(.L_x_37) ;  /* 0x0000000000348947 */ /* 0x000fea0003800000 */
[----:B------:R-:W-:Y:S02]  /*2ad0*/  ISETP.NE.AND P0, PT, R9, 0x7ff00000, PT ;  /* 0x7ff000000900780c */ /* 0x000fe40003f05270 */
[----:B------:R-:W-:Y:S02]  /*2ae0*/  LOP3.LUT R27, R19, 0x80000000, R15, 0x48, !PT ;  /* 0x80000000131b7812 */ /* 0x000fe400078e480f */
[----:B------:R-:W-:-:S13]  /*2af0*/  ISETP.EQ.OR P0, PT, R24, RZ, !P0 ;  /* 0x000000ff1800720c */ /* 0x000fda0004702670 */
[----:B------:R-:W-:Y:S01]  /*2b00*/  @P0 LOP3.LUT R8, R27, 0x7ff00000, RZ, 0xfc, !PT ;  /* 0x7ff000001b080812 */ /* 0x000fe200078efcff */
[----:B------:R-:W-:Y:S02]  /*2b10*/  @!P0 IMAD.MOV.U32 R26, RZ, RZ, RZ ;  /* 0x000000ffff1a8224 */ /* 0x000fe400078e00ff */
[----:B------:R-:W-:Y:S02]  /*2b20*/  @P0 IMAD.MOV.U32 R26, RZ, RZ, RZ ;  /* 0x000000ffff1a0224 */ /* 0x000fe400078e00ff */
[----:B------:R-:W-:Y:S01]  /*2b30*/  @P0 IMAD.MOV.U32 R27, RZ, RZ, R8 ;  /* 0x000000ffff1b0224 */ /* 0x000fe200078e0008 */
[----:B------:R-:W-:Y:S06]  /*2b40*/  BRA `(.L_x_37) ;  /* 0x0000000000147947 */ /* 0x000fec0003800000 */
.L_x_39:
[----:B------:R-:W-:Y:S01]  /*2b50*/  LOP3.LUT R27, R15, 0x80000, RZ, 0xfc, !PT ;  /* 0x000800000f1b7812 */ /* 0x000fe200078efcff */
[----:B------:R-:W-:Y:S01]  /*2b60*/  IMAD.MOV.U32 R26, RZ, RZ, R14 ;  /* 0x000000ffff1a7224 */ /* 0x000fe200078e000e */
[----:B------:R-:W-:Y:S06]  /*2b70*/  BRA `(.L_x_37) ;  /* 0x0000000000087947 */ /* 0x000fec0003800000 */
.L_x_38:
[----:B------:R-:W-:Y:S01]  /*2b80*/  LOP3.LUT R27, R19, 0x80000, RZ, 0xfc, !PT ;  /* 0x00080000131b7812 */ /* 0x000fe200078efcff */
[----:B------:R-:W-:-:S07]  /*2b90*/  IMAD.MOV.U32 R26, RZ, RZ, R18 ;  /* 0x000000ffff1a7224 */ /* 0x000fce00078e0012 */
.L_x_37:
[----:B------:R-:W-:Y:S05]  /*2ba0*/  BSYNC.RECONVERGENT B1 ;  /* 0x0000000000017941 */ /* 0x000fea0003800200 */
.L_x_35:
[----:B------:R-:W-:Y:S02]  /*2bb0*/  IMAD.MOV.U32 R8, RZ, RZ, R0 ;  /* 0x000000ffff087224 */ /* 0x000fe400078e0000 */
[----:B------:R-:W-:-:S04]  /*2bc0*/  IMAD.MOV.U32 R9, RZ, RZ, 0x0 ;  /* 0x00000000ff097424 */ /* 0x000fc800078e00ff */
[----:B------:R-:W-:Y:S05]  /*2bd0*/  RET.REL.NODEC R8 `(eigenValsBatchKernel) ;  /* 0xffffffd408087950 */ /* 0x000fea0003c3ffff */
        .weak           $__internal_1_$__cuda_sm20_dsqrt_rn_f64_mediumpath_v1
        .type           $__internal_1_$__cuda_sm20_dsqrt_rn_f64_mediumpath_v1,@function
        .size           $__internal_1_$__cuda_sm20_dsqrt_rn_f64_mediumpath_v1,($eigenValsBatchKernel$__internal_trig_reduction_slowpathd - $__internal_1_$__cuda_sm20_dsqrt_rn_f64_mediumpath_v1)
$__internal_1_$__cuda_sm20_dsqrt_rn_f64_mediumpath_v1:
[----:B------:R-:W-:Y:S01]  /*2be0*/  ISETP.GE.U32.AND P0, PT, R8, -0x3400000, PT ;  /* 0xfcc000000800780c */ /* 0x000fe20003f06070 */
[----:B------:R-:W-:Y:S01]  /*2bf0*/  BSSY.RECONVERGENT B1, `(.L_x_40) ;  /* 0x0000028000017945 */ /* 0x000fe20003800200 */
[----:B------:R-:W-:Y:S01]  /*2c00*/  IMAD.MOV.U32 R8, RZ, RZ, R6 ;  /* 0x000000ffff087224 */ /* 0x000fe200078e0006 */
[----:B------:R-:W-:Y:S01]  /*2c10*/  MOV R6, R12 ;  /* 0x0000000c00067202 */ /* 0x000fe20000000f00 */
[----:B------:R-:W-:Y:S02]  /*2c20*/  IMAD.MOV.U32 R9, RZ, RZ, R7 ;  /* 0x000000ffff097224 */ /* 0x000fe400078e0007 */
[----:B------:R-:W-:Y:S02]  /*2c30*/  IMAD.MOV.U32 R16, RZ, RZ, R18 ;  /* 0x000000ffff107224 */ /* 0x000fe400078e0012 */
[----:B------:R-:W-:-:S05]  /*2c40*/  IMAD.MOV.U32 R7, RZ, RZ, R13 ;  /* 0x000000ffff077224 */ /* 0x000fca00078e000d */
[----:B------:R-:W-:Y:S05]  /*2c50*/  @!P0 BRA `(.L_x_41) ;  /* 0x0000000000208947 */ /* 0x000fea0003800000 */
[----:B------:R-:W-:-:S10]  /*2c60*/  DFMA.RM R6, R6, R16, R10 ;  /* 0x000000100606722b */ /* 0x000fd4000000400a */
[----:B------:R-:W-:-:S05]  /*2c70*/  IADD3 R10, P0, PT, R6, 0x1, RZ ;  /* 0x00000001060a7810 */ /* 0x000fca0007f1e0ff */
[----:B------:R-:W-:-:S06]  /*2c80*/  IMAD.X R11, RZ, RZ, R7, P0 ;  /* 0x000000ffff0b7224 */ /* 0x000fcc00000e0607 */
[----:B------:R-:W-:-:S08]  /*2c90*/  DFMA.RP R8, -R6, R10, R8 ;  /* 0x0000000a0608722b */ /* 0x000fd00000008108 */
[----:B------:R-:W-:-:S06]  /*2ca0*/  DSETP.GT.AND P0, PT, R8, RZ, PT ;  /* 0x000000ff0800722a */ /* 0x000fcc0003f04000 */
[----:B------:R-:W-:Y:S02]  /*2cb0*/  FSEL R6, R10, R6, P0 ;  /* 0x000000060a067208 */ /* 0x000fe40000000000 */
[----:B------:R-:W-:Y:S01]  /*2cc0*/  FSEL R7, R11, R7, P0 ;  /* 0x000000070b077208 */ /* 0x000fe20000000000 */
[----:B------:R-:W-:Y:S06]  /*2cd0*/  BRA `(.L_x_42) ;  /* 0x0000000000647947 */ /* 0x000fec0003800000 */
.L_x_41:
[----:B------:R-:W-:-:S14]  /*2ce0*/  DSETP.NE.AND P0, PT, R8, RZ, PT ;  /* 0x000000ff0800722a */ /* 0x000fdc0003f05000 */
[----:B------:R-:W-:Y:S05]  /*2cf0*/  @!P0 BRA `(.L_x_43) ;  /* 0x0000000000588947 */ /* 0x000fea0003800000 */
[----:B------:R-:W-:-:S13]  /*2d00*/  ISETP.GE.AND P0, PT, R9, RZ, PT ;  /* 0x000000ff0900720c */ /* 0x000fda0003f06270 */
[----:B------:R-:W-:Y:S02]  /*2d10*/  @!P0 IMAD.MOV.U32 R6, RZ, RZ, 0x0 ;  /* 0x00000000ff068424 */ /* 0x000fe400078e00ff */
[----:B------:R-:W-:Y:S01]  /*2d20*/  @!P0 IMAD.MOV.U32 R7, RZ, RZ, -0x80000 ;  /* 0xfff80000ff078424 */ /* 0x000fe200078e00ff */
[----:B------:R-:W-:Y:S06]  /*2d30*/  @!P0 BRA `(.L_x_42) ;  /* 0x00000000004c8947 */ /* 0x000fec0003800000 */
[----:B------:R-:W-:-:S13]  /*2d40*/  ISETP.GT.AND P0, PT, R9, 0x7fefffff, PT ;  /* 0x7fefffff0900780c */ /* 0x000fda0003f04270 */
[----:B------:R-:W-:Y:S05]  /*2d50*/  @P0 BRA `(.L_x_43) ;  /* 0x0000000000400947 */ /* 0x000fea0003800000 */
[----:B------:R-:W-:Y:S01]  /*2d60*/  DMUL R6, R8, 8.11296384146066816958e+31 ;  /* 0x4690000008067828 */ /* 0x000fe20000000000 */
[----:B------:R-:W-:Y:S02]  /*2d70*/  IMAD.MOV.U32 R12, RZ, RZ, 0x0 ;  /* 0x00000000ff0c7424 */ /* 0x000fe400078e00ff */
[----:B------:R-:W-:Y:S02]  /*2d80*/  IMAD.MOV.U32 R8, RZ, RZ, RZ ;  /* 0x000000ffff087224 */ /* 0x000fe400078e00ff */
[----:B------:R-:W-:Y:S01]  /*2d90*/  IMAD.MOV.U32 R13, RZ, RZ, 0x3fd80000 ;  /* 0x3fd80000ff0d7424 */ /* 0x000fe200078e00ff */
[----:B------:R-:W0:Y:S03]  /*2da0*/  MUFU.RSQ64H R9, R7 ;  /* 0x0000000700097308 */ /* 0x000e260000001c00 */
[----:B0-----:R-:W-:-:S08]  /*2db0*/  DMUL R10, R8, R8 ;  /* 0x00000008080a7228 */ /* 0x001fd00000000000 */
[----:B------:R-:W-:-:S08]  /*2dc0*/  DFMA R10, R6, -R10, 1 ;  /* 0x3ff00000060a742b */ /* 0x000fd0000000080a */
[----:B------:R-:W-:Y:S02]  /*2dd0*/  DFMA R12, R10, R12, 0.5 ;  /* 0x3fe000000a0c742b */ /* 0x000fe4000000000c */
[----:B------:R-:W-:-:S08]  /*2de0*/  DMUL R10, R8, R10 ;  /* 0x0000000a080a7228 */ /* 0x000fd00000000000 */
[----:B------:R-:W-:-:S08]  /*2df0*/  DFMA R10, R12, R10, R8 ;  /* 0x0000000a0c0a722b */ /* 0x000fd00000000008 */
[----:B------:R-:W-:Y:S02]  /*2e00*/  DMUL R8, R6, R10 ;  /* 0x0000000a06087228 */ /* 0x000fe40000000000 */
[----:B------:R-:W-:-:S06]  /*2e10*/  VIADD R11, R11, 0xfff00000 ;  /* 0xfff000000b0b7836 */ /* 0x000fcc0000000000 */
[----:B------:R-:W-:-:S08]  /*2e20*/  DFMA R12, R8, -R8, R6 ;  /* 0x80000008080c722b */ /* 0x000fd00000000006 */
[----:B------:R-:W-:-:S10]  /*2e30*/  DFMA R6, R10, R12, R8 ;  /* 0x0000000c0a06722b */ /* 0x000fd40000000008 */
[----:B------:R-:W-:Y:S01]  /*2e40*/  VIADD R7, R7, 0xfcb00000 ;  /* 0xfcb0000007077836 */ /* 0x000fe20000000000 */
[----:B------:R-:W-:Y:S06]  /*2e50*/  BRA `(.L_x_42) ;  /* 0x0000000000047947 */ /* 0x000fec0003800000 */
.L_x_43:
[----:B------:R-:W-:-:S11]  /*2e60*/  DADD R6, R8, R8 ;  /* 0x0000000008067229 */ /* 0x000fd60000000008 */
.L_x_42:
[----:B------:R-:W-:Y:S05]  /*2e70*/  BSYNC.RECONVERGENT B1 ;  /* 0x0000000000017941 */ /* 0x000fea0003800200 */
.L_x_40:
[----:B------:R-:W-:Y:S02]  /*2e80*/  IMAD.MOV.U32 R14, RZ, RZ, R6 ;  /* 0x000000ffff0e7224 */ /* 0x000fe400078e0006 */
[----:B------:R-:W-:Y:S02]  /*2e90*/  IMAD.MOV.U32 R15, RZ, RZ, R7 ;  /* 0x000000ffff0f7224 */ /* 0x000fe400078e0007 */
[----:B------:R-:W-:Y:S02]  /*2ea0*/  IMAD.MOV.U32 R6, RZ, RZ, R0 ;  /* 0x000000ffff067224 */ /* 0x000fe400078e0000 */
[----:B------:R-:W-:-:S04]  /*2eb0*/  IMAD.MOV.U32 R7, RZ, RZ, 0x0 ;  /* 0x00000000ff077424 */ /* 0x000fc800078e00ff */
[----:B------:R-:W-:Y:S05]  /*2ec0*/  RET.REL.NODEC R6 `(eigenValsBatchKernel) ;  /* 0xffffffd0064c7950 */ /* 0x000fea0003c3ffff */
        .type           $eigenValsBatchKernel$__internal_trig_reduction_slowpathd,@function
        .size           $eigenValsBatchKernel$__internal_trig_reduction_slowpathd,(.L_x_54 - $eigenValsBatchKernel$__internal_trig_reduction_slowpathd)
$eigenValsBatchKernel$__internal_trig_reduction_slowpathd:
[--C-:B------:R-:W-:Y:S01]  /*2ed0*/  SHF.R.U32.HI R8, RZ, 0x14, R9.reuse ;  /* 0x00000014ff087819 */ /* 0x100fe20000011609 */
[----:B------:R-:W-:Y:S02]  /*2ee0*/  IMAD.MOV.U32 R17, RZ, RZ, R9 ;  /* 0x000000ffff117224 */ /* 0x000fe400078e0009 */
[----:B------:R-:W-:Y:S01]  /*2ef0*/  IMAD.MOV.U32 R14, RZ, RZ, RZ ;  /* 0x000000ffff0e7224 */ /* 0x000fe200078e00ff */
[----:B------:R-:W-:-:S04]  /*2f00*/  LOP3.LUT R11, R8, 0x7ff, RZ, 0xc0, !PT ;  /* 0x000007ff080b7812 */ /* 0x000fc800078ec0ff */
[----:B------:R-:W-:-:S13]  /*2f10*/  ISETP.NE.AND P0, PT, R11, 0x7ff, PT ;  /* 0x000007ff0b00780c */ /* 0x000fda0003f05270 */
[----:B------:R-:W-:Y:S05]  /*2f20*/  @!P0 BRA `(.L_x_44) ;  /* 0x0000000800488947 */ /* 0x000fea0003800000 */
[----:B------:R-:W-:Y:S01]  /*2f30*/  VIADD R11, R11, 0xfffffc00 ;  /* 0xfffffc000b0b7836 */ /* 0x000fe20000000000 */
[----:B------:R-:W-:Y:S01]  /*2f40*/  BSSY.RECONVERGENT B2, `(.L_x_45) ;  /* 0x000002f000027945 */ /* 0x000fe20003800200 */
[----:B------:R-:W-:-:S03]  /*2f50*/  CS2R R14, SRZ ;  /* 0x00000000000e7805 */ /* 0x000fc6000001ff00 */
[----:B------:R-:W-:Y:S02]  /*2f60*/  SHF.R.U32.HI R10, RZ, 0x6, R11 ;  /* 0x00000006ff0a7819 */ /* 0x000fe4000001160b */
[----:B------:R-:W-:Y:S02]  /*2f70*/  ISETP.GE.U32.AND P0, PT, R11, 0x80, PT ;  /* 0x000000800b00780c */ /* 0x000fe40003f06070 */
[C---:B------:R-:W-:Y:S02]  /*2f80*/  IADD3 R11, PT, PT, -R10.reuse, 0x13, RZ ;  /* 0x000000130a0b7810 */ /* 0x040fe40007ffe1ff */
[----:B------:R-:W-:Y:S02]  /*2f90*/  IADD3 R19, PT, PT, -R10, 0xf, RZ ;  /* 0x0000000f0a137810 */ /* 0x000fe40007ffe1ff */
[----:B------:R-:W-:-:S04]  /*2fa0*/  SEL R11, R11, 0x12, P0 ;  /* 0x000000120b0b7807 */ /* 0x000fc80000000000 */
[----:B------:R-:W-:-:S13]  /*2fb0*/  ISETP.GE.AND P0, PT, R19, R11, PT ;  /* 0x0000000b1300720c */ /* 0x000fda0003f06270 */
[----:B------:R-:W-:Y:S05]  /*2fc0*/  @P0 BRA `(.L_x_46) ;  /* 0x0000000000980947 */ /* 0x000fea0003800000 */
[----:B------:R-:W0:Y:S01]  /*2fd0*/  LDC.64 R12, c[0x0][0x358] ;  /* 0x0000d600ff0c7b82 */ /* 0x000e220000000a00 */
[C---:B------:R-:W-:Y:S01]  /*2fe0*/  SHF.L.U64.HI R25, R16.reuse, 0xb, R17 ;  /* 0x0000000b10197819 */ /* 0x040fe20000010211 */
[----:B------:R-:W-:Y:S01]  /*2ff0*/  BSSY.RECONVERGENT B3, `(.L_x_47) ;  /* 0x0000022000037945 */ /* 0x000fe20003800200 */
[----:B------:R-:W-:Y:S01]  /*3000*/  IMAD.SHL.U32 R17, R16, 0x800, RZ ;  /* 0x0000080010117824 */ /* 0x000fe200078e00ff */
[----:B------:R-:W-:Y:S01]  /*3010*/  IADD3 R24, PT, PT, RZ, -R10, -R11 ;  /* 0x8000000aff187210 */ /* 0x000fe20007ffe80b */
[----:B------:R-:W-:Y:S01]  /*3020*/  IMAD.MOV.U32 R18, RZ, RZ, RZ ;  /* 0x000000ffff127224 */ /* 0x000fe200078e00ff */
[----:B------:R-:W-:Y:S02]  /*3030*/  CS2R R14, SRZ ;  /* 0x00000000000e7805 */ /* 0x000fe4000001ff00 */
[----:B------:R-:W-:-:S07]  /*3040*/  LOP3.LUT R16, R25, 0x80000000, RZ, 0xfc, !PT ;  /* 0x8000000019107812 */ /* 0x000fce00078efcff */
.L_x_48:
[----:B------:R-:W1:Y:S01]  /*3050*/  LDC.64 R26, c[0x4][RZ] ;  /* 0x01000000ff1a7b82 */ /* 0x000e620000000a00 */
[----:B0-----:R-:W-:Y:S02]  /*3060*/  R2UR UR6, R12 ;  /* 0x000000000c0672ca */ /* 0x001fe400000e0000 */
[----:B------:R-:W-:Y:S01]  /*3070*/  R2UR UR7, R13 ;  /* 0x000000000d0772ca */ /* 0x000fe200000e0000 */
[----:B-1----:R-:W-:-:S12]  /*3080*/  IMAD.WIDE R28, R19, 0x8, R26 ;  /* 0x00000008131c7825 */ /* 0x002fd800078e021a */
[----:B------:R-:W2:Y:S01]  /*3090*/  LDG.E.64.CONSTANT R28, desc[UR6][R28.64] ;  /* 0x000000061c1c7981 */ /* 0x000ea2000c1e9b00 */
[----:B------:R-:W-:Y:S02]  /*30a0*/  VIADD R24, R24, 0x1 ;  /* 0x0000000118187836 */ /* 0x000fe40000000000 */
[----:B------:R-:W-:Y:S02]  /*30b0*/  VIADD R19, R19, 0x1 ;  /* 0x0000000113137836 */ /* 0x000fe40000000000 */
[----:B--2---:R-:W-:-:S04]  /*30c0*/  IMAD.WIDE.U32 R14, P2, R28, R17, R14 ;  /* 0x000000111c0e7225 */ /* 0x004fc8000784000e */
[----:B------:R-:W-:Y:S02]  /*30d0*/  IMAD R25, R28, R16, RZ ;  /* 0x000000101c197224 */ /* 0x000fe400078e02ff */
[----:B------:R-:W-:-:S03]  /*30e0*/  IMAD R26, R29, R17, RZ ;  /* 0x000000111d1a7224 */ /* 0x000fc600078e02ff */
[----:B------:R-:W-:-:S04]  /*30f0*/  IADD3 R15, P0, PT, R25, R15, RZ ;  /* 0x0000000f190f7210 */ /* 0x000fc80007f1e0ff */
[----:B------:R-:W-:Y:S01]  /*3100*/  IADD3 R27, P1, PT, R26, R15, RZ ;  /* 0x0000000f1a1b7210 */ /* 0x000fe20007f3e0ff */
[----:B------:R-:W-:-:S04]  /*3110*/  IMAD.HI.U32 R15, R28, R16, RZ ;  /* 0x000000101c0f7227 */ /* 0x000fc800078e00ff */
[----:B------:R-:W-:Y:S02]  /*3120*/  IMAD.X R15, RZ, RZ, R15, P2 ;  /* 0x000000ffff0f7224 */ /* 0x000fe400010e060f */
[----:B------:R-:W-:-:S04]  /*3130*/  IMAD.HI.U32 R28, R29, R17, RZ ;  /* 0x000000111d1c7227 */ /* 0x000fc800078e00ff */
[----:B------:R-:W-:Y:S01]  /*3140*/  IMAD.MOV.U32 R26, RZ, RZ, R14 ;  /* 0x000000ffff1a7224 */ /* 0x000fe200078e000e */
[----:B------:R-:W-:Y:S01]  /*3150*/  IADD3.X R15, P0, PT, R28, R15, RZ, P0, !PT ;  /* 0x0000000f1c0f7210 */ /* 0x000fe2000071e4ff */
[CC--:B------:R-:W-:Y:S02]  /*3160*/  IMAD R28, R29.reuse, R16.reuse, RZ ;  /* 0x000000101d1c7224 */ /* 0x0c0fe400078e02ff */
[----:B------:R-:W-:-:S03]  /*3170*/  IMAD.HI.U32 R29, R29, R16, RZ ;  /* 0x000000101d1d7227 */ /* 0x000fc600078e00ff */
[----:B------:R-:W-:Y:S01]  /*3180*/  IADD3.X R28, P1, PT, R28, R15, RZ, P1, !PT ;  /* 0x0000000f1c1c7210 */ /* 0x000fe20000f3e4ff */
[----:B------:R-:W-:Y:S01]  /*3190*/  IMAD.X R15, RZ, RZ, R29, P0 ;  /* 0x000000ffff0f7224 */ /* 0x000fe200000e061d */
[----:B------:R-:W-:Y:S01]  /*31a0*/  ISETP.NE.AND P0, PT, R24, -0xf, PT ;  /* 0xfffffff11800780c */ /* 0x000fe20003f05270 */
[C---:B------:R-:W-:Y:S02]  /*31b0*/  IMAD R14, R18.reuse, 0x8, R1 ;  /* 0x00000008120e7824 */ /* 0x040fe400078e0201 */
[----:B------:R-:W-:Y:S02]  /*31c0*/  IMAD.X R15, RZ, RZ, R15, P1 ;  /* 0x000000ffff0f7224 */ /* 0x000fe400008e060f */
[----:B------:R-:W-:Y:S01]  /*31d0*/  VIADD R18, R18, 0x1 ;  /* 0x0000000112127836 */ /* 0x000fe20000000000 */
[----:B------:R0:W-:Y:S02]  /*31e0*/  STL.64 [R14], R26 ;  /* 0x0000001a0e007387 */ /* 0x0001e40000100a00 */
[----:B0-----:R-:W-:-:S05]  /*31f0*/  IMAD.MOV.U32 R14, RZ, RZ, R28 ;  /* 0x000000ffff0e7224 */ /* 0x001fca00078e001c */
[----:B------:R-:W-:Y:S05]  /*3200*/  @P0 BRA `(.L_x_48) ;  /* 0xfffffffc00900947 */ /* 0x000fea000383ffff */
[----:B------:R-:W-:Y:S05]  /*3210*/  BSYNC.RECONVERGENT B3 ;  /* 0x0000000000037941 */ /* 0x000fea0003800200 */
.L_x_47:
[----:B------:R-:W-:-:S07]  /*3220*/  IMAD.MOV.U32 R19, RZ, RZ, R11 ;  /* 0x000000ffff137224 */ /* 0x000fce00078e000b */
.L_x_46:
[----:B------:R-:W-:Y:S05]  /*3230*/  BSYNC.RECONVERGENT B2 ;  /* 0x0000000000027941 */ /* 0x000fea0003800200 */
.L_x_45:
[----:B------:R-:W-:Y:S01]  /*3240*/  LOP3.LUT P0, R25, R8, 0x3f, RZ, 0xc0, !PT ;  /* 0x0000003f08197812 */ /* 0x000fe2000780c0ff */
[----:B------:R-:W-:-:S04]  /*3250*/  IMAD.IADD R10, R10, 0x1, R19 ;  /* 0x000000010a0a7824 */ /* 0x000fc800078e0213 */
[----:B------:R-:W-:-:S05]  /*3260*/  IMAD.U32 R19, R10, 0x8, R1 ;  /* 0x000000080a137824 */ /* 0x000fca00078e0001 */
[----:B------:R0:W-:Y:S04]  /*3270*/  STL.64 [R19+-0x78], R14 ;  /* 0xffff880e13007387 */ /* 0x0001e80000100a00 */
[----:B------:R-:W2:Y:S04]  /*3280*/  @P0 LDL.64 R26, [R1+0x8] ;  /* 0x00000800011a0983 */ /* 0x000ea80000100a00 */
[----:B------:R-:W3:Y:S04]  /*3290*/  LDL.64 R12, [R1+0x10] ;  /* 0x00001000010c7983 */ /* 0x000ee80000100a00 */
[----:B------:R-:W4:Y:S01]  /*32a0*/  LDL.64 R10, [R1+0x18] ;  /* 0x00001800010a7983 */ /* 0x000f220000100a00 */
[----:B------:R-:W-:Y:S01]  /*32b0*/  @P0 LOP3.LUT R17, R25, 0x3f, RZ, 0x3c, !PT ;  /* 0x0000003f19110812 */ /* 0x000fe200078e3cff */
[----:B------:R-:W-:Y:S01]  /*32c0*/  BSSY.RECONVERGENT B2, `(.L_x_49) ;  /* 0x0000034000027945 */ /* 0x000fe20003800200 */
[----:B--2---:R-:W-:-:S02]  /*32d0*/  @P0 SHF.R.U64 R24, R26, 0x1, R27 ;  /* 0x000000011a180819 */ /* 0x004fc4000000121b */
[----:B------:R-:W-:Y:S02]  /*32e0*/  @P0 SHF.R.U32.HI R26, RZ, 0x1, R27 ;  /* 0x00000001ff1a0819 */ /* 0x000fe4000001161b */
[----:B---3--:R-:W-:Y:S02]  /*32f0*/  @P0 SHF.L.U32 R18, R12, R25, RZ ;  /* 0x000000190c120219 */ /* 0x008fe400000006ff */
[----:B0-----:R-:W-:Y:S02]  /*3300*/  @P0 SHF.R.U64 R15, R24, R17, R26 ;  /* 0x00000011180f0219 */ /* 0x001fe4000000121a */
[--C-:B------:R-:W-:Y:S02]  /*3310*/  @P0 SHF.R.U32.HI R8, RZ, 0x1, R13.reuse ;  /* 0x00000001ff080819 */ /* 0x100fe4000001160d */
[C-C-:B------:R-:W-:Y:S02]  /*3320*/  @P0 SHF.R.U64 R27, R12.reuse, 0x1, R13.reuse ;  /* 0x000000010c1b0819 */ /* 0x140fe4000000120d */
[----:B------:R-:W-:-:S02]  /*3330*/  @P0 SHF.L.U64.HI R16, R12, R25, R13 ;  /* 0x000000190c100219 */ /* 0x000fc4000001020d */
[----:B------:R-:W-:Y:S02]  /*3340*/  @P0 SHF.R.U32.HI R19, RZ, R17, R26 ;  /* 0x00000011ff130219 */ /* 0x000fe4000001161a */
[----:B------:R-:W-:Y:S02]  /*3350*/  @P0 LOP3.LUT R12, R18, R15, RZ, 0xfc, !PT ;  /* 0x0000000f120c0212 */ /* 0x000fe400078efcff */
[----:B----4-:R-:W-:Y:S02]  /*3360*/  @P0 SHF.L.U32 R14, R10, R25, RZ ;  /* 0x000000190a0e0219 */ /* 0x010fe400000006ff */
[----:B------:R-:W-:Y:S01]  /*3370*/  @P0 SHF.R.U64 R27, R27, R17, R8 ;  /* 0x000000111b1b0219 */ /* 0x000fe20000001208 */
[----:B------:R-:W-:Y:S01]  /*3380*/  IMAD.SHL.U32 R15, R12, 0x4, RZ ;  /* 0x000000040c0f7824 */ /* 0x000fe200078e00ff */
[----:B------:R-:W-:Y:S02]  /*3390*/  @P0 LOP3.LUT R13, R16, R19, RZ, 0xfc, !PT ;  /* 0x00000013100d0212 */ /* 0x000fe400078efcff */
[----:B------:R-:W-:-:S02]  /*33a0*/  @P0 SHF.L.U64.HI R25, R10, R25, R11 ;  /* 0x000000190a190219 */ /* 0x000fc4000001020b */
[----:B------:R-:W-:Y:S02]  /*33b0*/  @P0 LOP3.LUT R10, R14, R27, RZ, 0xfc, !PT ;  /* 0x0000001b0e0a0212 */ /* 0x000fe400078efcff */
[----:B------:R-:W-:Y:S02]  /*33c0*/  @P0 SHF.R.U32.HI R8, RZ, R17, R8 ;  /* 0x00000011ff080219 */ /* 0x000fe40000011608 */
[----:B------:R-:W-:Y:S02]  /*33d0*/  SHF.L.U64.HI R12, R12, 0x2, R13 ;  /* 0x000000020c0c7819 */ /* 0x000fe4000001020d */
[----:B------:R-:W-:Y:S02]  /*33e0*/  SHF.L.W.U32.HI R19, R13, 0x2, R10 ;  /* 0x000000020d137819 */ /* 0x000fe40000010e0a */
[----:B------:R-:W-:Y:S02]  /*33f0*/  @P0 LOP3.LUT R11, R25, R8, RZ, 0xfc, !PT ;  /* 0x00000008190b0212 */ /* 0x000fe400078efcff */
[----:B------:R-:W-:-:S02]  /*3400*/  IADD3 RZ, P0, PT, RZ, -R15, RZ ;  /* 0x8000000fffff7210 */ /* 0x000fc40007f1e0ff */
[----:B------:R-:W-:Y:S02]  /*3410*/  LOP3.LUT R13, RZ, R12, RZ, 0x33, !PT ;  /* 0x0000000cff0d7212 */ /* 0x000fe400078e33ff */
[----:B------:R-:W-:Y:S02]  /*3420*/  SHF.L.W.U32.HI R14, R10, 0x2, R11 ;  /* 0x000000020a0e7819 */ /* 0x000fe40000010e0b */
[----:B------:R-:W-:Y:S02]  /*3430*/  LOP3.LUT R8, RZ, R19, RZ, 0x33, !PT ;  /* 0x00000013ff087212 */ /* 0x000fe400078e33ff */
[----:B------:R-:W-:Y:S02]  /*3440*/  IADD3.X R13, P0, PT, RZ, R13, RZ, P0, !PT ;  /* 0x0000000dff0d7210 */ /* 0x000fe4000071e4ff */
[----:B------:R-:W-:Y:S02]  /*3450*/  LOP3.LUT R16, RZ, R14, RZ, 0x33, !PT ;  /* 0x0000000eff107212 */ /* 0x000fe400078e33ff */
[----:B------:R-:W-:-:S02]  /*3460*/  IADD3.X R10, P1, PT, RZ, R8, RZ, P0, !PT ;  /* 0x00000008ff0a7210 */ /* 0x000fc4000073e4ff */
[----:B------:R-:W-:-:S03]  /*3470*/  ISETP.GT.U32.AND P2, PT, R19, -0x1, PT ;  /* 0xffffffff1300780c */ /* 0x000fc60003f44070 */
[----:B------:R-:W-:Y:S01]  /*3480*/  IMAD.X R17, RZ, RZ, R16, P1 ;  /* 0x000000ffff117224 */ /* 0x000fe200008e0610 */
[----:B------:R-:W-:-:S04]  /*3490*/  ISETP.GT.AND.EX P0, PT, R14, -0x1, PT, P2 ;  /* 0xffffffff0e00780c */ /* 0x000fc80003f04320 */
[----:B------:R-:W-:Y:S02]  /*34a0*/  SEL R8, R14, R17, P0 ;  /* 0x000000110e087207 */ /* 0x000fe40000000000 */
[----:B------:R-:W-:Y:S02]  /*34b0*/  SEL R19, R19, R10, P0 ;  /* 0x0000000a13137207 */ /* 0x000fe40000000000 */
[----:B------:R-:W-:Y:S02]  /*34c0*/  ISETP.NE.U32.AND P1, PT, R8, RZ, PT ;  /* 0x000000ff0800720c */ /* 0x000fe40003f25070 */
[----:B------:R-:W-:Y:S02]  /*34d0*/  SEL R18, R12, R13, P0 ;  /* 0x0000000d0c127207 */ /* 0x000fe40000000000 */
[----:B------:R-:W-:Y:S01]  /*34e0*/  SEL R16, R19, R8, !P1 ;  /* 0x0000000813107207 */ /* 0x000fe20004800000 */
[----:B------:R-:W-:-:S05]  /*34f0*/  @!P0 IMAD.MOV R15, RZ, RZ, -R15 ;  /* 0x000000ffff0f8224 */ /* 0x000fca00078e0a0f */
[----:B------:R-:W0:Y:S02]  /*3500*/  FLO.U32 R16, R16 ;  /* 0x0000001000107300 */ /* 0x000e2400000e0000 */
[C---:B0-----:R-:W-:Y:S02]  /*3510*/  IADD3 R17, PT, PT, -R16.reuse, 0x1f, RZ ;  /* 0x0000001f10117810 */ /* 0x041fe40007ffe1ff */
[----:B------:R-:W-:-:S03]  /*3520*/  IADD3 R10, PT, PT, -R16, 0x3f, RZ ;  /* 0x0000003f100a7810 */ /* 0x000fc60007ffe1ff */
[----:B------:R-:W-:-:S05]  /*3530*/  @P1 IMAD.MOV R10, RZ, RZ, R17 ;  /* 0x000000ffff0a1224 */ /* 0x000fca00078e0211 */
[----:B------:R-:W-:-:S13]  /*3540*/  ISETP.NE.AND P1, PT, R10, RZ, PT ;  /* 0x000000ff0a00720c */ /* 0x000fda0003f25270 */
[----:B------:R-:W-:Y:S05]  /*3550*/  @!P1 BRA `(.L_x_50) ;  /* 0x0000000000289947 */ /* 0x000fea0003800000 */
[C---:B------:R-:W-:Y:S02]  /*3560*/  LOP3.LUT R12, R10.reuse, 0x3f, RZ, 0xc0, !PT ;  /* 0x0000003f0a0c7812 */ /* 0x040fe400078ec0ff */
[--C-:B------:R-:W-:Y:S02]  /*3570*/  SHF.R.U64 R16, R15, 0x1, R18.reuse ;  /* 0x000000010f107819 */ /* 0x100fe40000001212 */
[----:B------:R-:W-:Y:S02]  /*3580*/  SHF.R.U32.HI R18, RZ, 0x1, R18 ;  /* 0x00000001ff127819 */ /* 0x000fe40000011612 */
[----:B------:R-:W-:Y:S02]  /*3590*/  LOP3.LUT R13, R10, 0x3f, RZ, 0xc, !PT ;  /* 0x0000003f0a0d7812 */ /* 0x000fe400078e0cff */
[CC--:B------:R-:W-:Y:S02]  /*35a0*/  SHF.L.U64.HI R15, R19.reuse, R12.reuse, R8 ;  /* 0x0000000c130f7219 */ /* 0x0c0fe40000010208 */
[----:B------:R-:W-:-:S02]  /*35b0*/  SHF.L.U32 R12, R19, R12, RZ ;  /* 0x0000000c130c7219 */ /* 0x000fc400000006ff */
[-CC-:B------:R-:W-:Y:S02]  /*35c0*/  SHF.R.U64 R19, R16, R13.reuse, R18.reuse ;  /* 0x0000000d10137219 */ /* 0x180fe40000001212 */
[----:B------:R-:W-:Y:S02]  /*35d0*/  SHF.R.U32.HI R8, RZ, R13, R18 ;  /* 0x0000000dff087219 */ /* 0x000fe40000011612 */
[----:B------:R-:W-:Y:S02]  /*35e0*/  LOP3.LUT R19, R12, R19, RZ, 0xfc, !PT ;  /* 0x000000130c137212 */ /* 0x000fe400078efcff */
[----:B------:R-:W-:-:S07]  /*35f0*/  LOP3.LUT R8, R15, R8, RZ, 0xfc, !PT ;  /* 0x000000080f087212 */ /* 0x000fce00078efcff */
.L_x_50:
[----:B------:R-:W-:Y:S05]  /*3600*/  BSYNC.RECONVERGENT B2 ;  /* 0x0000000000027941 */ /* 0x000fea0003800200 */
.L_x_49:
[----:B------:R-:W-:-:S04]  /*3610*/  IMAD.WIDE.U32 R16, R19, 0x2168c235, RZ ;  /* 0x2168c23513107825 */ /* 0x000fc800078e00ff */
[----:B------:R-:W-:Y:S01]  /*3620*/  IMAD.MOV.U32 R12, RZ, RZ, R17 ;  /* 0x000000ffff0c7224 */ /* 0x000fe200078e0011 */
[----:B------:R-:W-:Y:S01]  /*3630*/  IADD3 RZ, P1, PT, R16, R16, RZ ;  /* 0x0000001010ff7210 */ /* 0x000fe20007f3e0ff */
[----:B------:R-:W-:Y:S02]  /*3640*/  IMAD.MOV.U32 R13, RZ, RZ, RZ ;  /* 0x000000ffff0d7224 */ /* 0x000fe400078e00ff */
[----:B------:R-:W-:-:S04]  /*3650*/  IMAD.HI.U32 R15, R8, -0x36f0255e, RZ ;  /* 0xc90fdaa2080f7827 */ /* 0x000fc800078e00ff */
[----:B------:R-:W-:-:S04]  /*3660*/  IMAD.WIDE.U32 R12, R19, -0x36f0255e, R12 ;  /* 0xc90fdaa2130c7825 */ /* 0x000fc800078e000c */
[C---:B------:R-:W-:Y:S02]  /*3670*/  IMAD R17, R8.reuse, -0x36f0255e, RZ ;  /* 0xc90fdaa208117824 */ /* 0x040fe400078e02ff */
[----:B------:R-:W-:-:S04]  /*3680*/  IMAD.WIDE.U32 R12, P2, R8, 0x2168c235, R12 ;  /* 0x2168c235080c7825 */ /* 0x000fc8000784000c */
[----:B------:R-:W-:Y:S01]  /*3690*/  IMAD.X R8, RZ, RZ, R15, P2 ;  /* 0x000000ffff087224 */ /* 0x000fe200010e060f */
[----:B------:R-:W-:Y:S02]  /*36a0*/  IADD3 R13, P2, PT, R17, R13, RZ ;  /* 0x0000000d110d7210 */ /* 0x000fe40007f5e0ff */
[----:B------:R-:W-:Y:S02]  /*36b0*/  IADD3.X RZ, P1, PT, R12, R12, RZ, P1, !PT ;  /* 0x0000000c0cff7210 */ /* 0x000fe40000f3e4ff */
[C---:B------:R-:W-:Y:S01]  /*36c0*/  ISETP.GT.U32.AND P3, PT, R13.reuse, RZ, PT ;  /* 0x000000ff0d00720c */ /* 0x040fe20003f64070 */
[----:B------:R-:W-:Y:S01]  /*36d0*/  IMAD.X R8, RZ, RZ, R8, P2 ;  /* 0x000000ffff087224 */ /* 0x000fe200010e0608 */
[----:B------:R-:W-:-:S04]  /*36e0*/  IADD3.X R12, P2, PT, R13, R13, RZ, P1, !PT ;  /* 0x0000000d0d0c7210 */ /* 0x000fc80000f5e4ff */
[C---:B------:R-:W-:Y:S01]  /*36f0*/  ISETP.GT.AND.EX P1, PT, R8.reuse, RZ, PT, P3 ;  /* 0x000000ff0800720c */ /* 0x040fe20003f24330 */
[----:B------:R-:W-:-:S03]  /*3700*/  IMAD.X R15, R8, 0x1, R8, P2 ;  /* 0x00000001080f7824 */ /* 0x000fc600010e0608 */
[----:B------:R-:W-:Y:S02]  /*3710*/  SEL R12, R12, R13, P1 ;  /* 0x0000000d0c0c7207 */ /* 0x000fe40000800000 */
[----:B------:R-:W-:Y:S02]  /*3720*/  SEL R13, R15, R8, P1 ;  /* 0x000000080f0d7207 */ /* 0x000fe40000800000 */
[----:B------:R-:W-:Y:S02]  /*3730*/  IADD3 R16, P2, PT, R12, 0x1, RZ ;  /* 0x000000010c107810 */ /* 0x000fe40007f5e0ff */
[----:B------:R-:W-:Y:S02]  /*3740*/  SEL R15, RZ, 0xffffffff, !P1 ;  /* 0xffffffffff0f7807 */ /* 0x000fe40004800000 */
[----:B------:R-:W-:Y:S01]  /*3750*/  LOP3.LUT P1, R9, R9, 0x80000000, RZ, 0xc0, !PT ;  /* 0x8000000009097812 */ /* 0x000fe2000782c0ff */
[----:B------:R-:W-:Y:S02]  /*3760*/  IMAD.X R13, RZ, RZ, R13, P2 ;  /* 0x000000ffff0d7224 */ /* 0x000fe400010e060d */
[----:B------:R-:W-:Y:S01]  /*3770*/  IMAD.IADD R8, R15, 0x1, -R10 ;  /* 0x000000010f087824 */ /* 0x000fe200078e0a0a */
[----:B------:R-:W-:-:S02]  /*3780*/  SHF.R.U32.HI R15, RZ, 0x1e, R11 ;  /* 0x0000001eff0f7819 */ /* 0x000fc4000001160b */
[----:B------:R-:W-:Y:S01]  /*3790*/  SHF.R.U64 R16, R16, 0xa, R13 ;  /* 0x0000000a10107819 */ /* 0x000fe2000000120d */
[----:B------:R-:W-:Y:S01]  /*37a0*/  IMAD.SHL.U32 R8, R8, 0x100000, RZ ;  /* 0x0010000008087824 */ /* 0x000fe200078e00ff */
[----:B------:R-:W-:Y:S02]  /*37b0*/  LEA.HI R14, R14, R15, RZ, 0x1 ;  /* 0x0000000f0e0e7211 */ /* 0x000fe400078f08ff */
[----:B------:R-:W-:Y:S02]  /*37c0*/  IADD3 R16, P2, PT, R16, 0x1, RZ ;  /* 0x0000000110107810 */ /* 0x000fe40007f5e0ff */
[----:B------:R-:W-:Y:S01]  /*37d0*/  @!P0 LOP3.LUT R9, R9, 0x80000000, RZ, 0x3c, !PT ;  /* 0x8000000009098812 */ /* 0x000fe200078e3cff */
[----:B------:R-:W-:Y:S01]  /*37e0*/  @P1 IMAD.MOV R14, RZ, RZ, -R14 ;  /* 0x000000ffff0e1224 */ /* 0x000fe200078e0a0e */
[----:B------:R-:W-:-:S04]  /*37f0*/  LEA.HI.X R13, R13, RZ, RZ, 0x16, P2 ;  /* 0x000000ff0d0d7211 */ /* 0x000fc800010fb4ff */
[--C-:B------:R-:W-:Y:S02]  /*3800*/  SHF.R.U64 R16, R16, 0x1, R13.reuse ;  /* 0x0000000110107819 */ /* 0x100fe4000000120d */
[----:B------:R-:W-:Y:S02]  /*3810*/  SHF.R.U32.HI R11, RZ, 0x1, R13 ;  /* 0x00000001ff0b7819 */ /* 0x000fe4000001160d */
[----:B------:R-:W-:-:S04]  /*3820*/  IADD3 R16, P2, P3, RZ, RZ, R16 ;  /* 0x000000ffff107210 */ /* 0x000fc80007b5e010 */
[----:B------:R-:W-:-:S04]  /*3830*/  IADD3.X R8, PT, PT, R8, 0x3fe00000, R11, P2, P3 ;  /* 0x3fe0000008087810 */ /* 0x000fc800017e640b */
[----:B------:R-:W-:-:S07]  /*3840*/  LOP3.LUT R17, R8, R9, RZ, 0xfc, !PT ;  /* 0x0000000908117212 */ /* 0x000fce00078efcff */
.L_x_44:
[----:B------:R-:W-:Y:S02]  /*3850*/  IMAD.MOV.U32 R8, RZ, RZ, R0 ;  /* 0x000000ffff087224 */ /* 0x000fe400078e0000 */
[----:B------:R-:W-:-:S04]  /*3860*/  IMAD.MOV.U32 R9, RZ, RZ, 0x0 ;  /* 0x00000000ff097424 */ /* 0x000fc800078e00ff */
[----:B------:R-:W-:Y:S05]  /*3870*/  RET.REL.NODEC R8 `(eigenValsBatchKernel) ;  /* 0xffffffc408e07950 */ /* 0x000fea0003c3ffff */
.L_x_51:
[----:B------:R-:W-:-:S00]  /*3880*/  BRA `(.L_x_51) ;  /* 0xfffffffc00fc7947 */ /* 0x000fc0000383ffff */
[----:B------:R-:W-:-:S00]  /*3890*/  NOP ;  /* 0x0000000000007918 */ /* 0x000fc00000000000 */
        /* <DEDUP_REMOVED lines=14> */
.L_x_54:


//--------------------- .nv.global.init           --------------------------
	.section	.nv.global.init,"aw",@progbits
	.align	16
.nv.global.init:
	.type		__cudart_sin_cos_coeffs,@object
	.size		__cudart_sin_cos_coeffs,(__cudart_i2opi_d - __cudart_sin_cos_coeffs)
__cudart_sin_cos_coeffs:
        /*0000*/ 	.byte	0x46, 0xd2, 0xb0, 0x2c, 0xf1, 0xe5, 0x5a, 0xbe, 0x92, 0xe3, 0xac, 0x69, 0xe3, 0x1d, 0xc7, 0x3e
        /*0010*/ 	.byte	0xa1, 0x62, 0xdb, 0x19, 0xa0, 0x01, 0x2a, 0xbf, 0x18, 0x08, 0x11, 0x11, 0x11, 0x11, 0x81, 0x3f
        /*0020*/ 	.byte	0x54, 0x55, 0x55, 0x55, 0x55, 0x55, 0xc5, 0xbf, 0x00, 0x00, 0x00, 0x00, 0x00, 0x00, 0x00, 0x00
        /*0030*/ 	.byte	0x00, 0x00, 0x00, 0x00, 0x00, 0x00, 0x00, 0x00, 0x64, 0x81, 0xfd, 0x20, 0x83, 0xff, 0xa8, 0xbd
        /*0040*/ 	.byte	0x28, 0x85, 0xef, 0xc1, 0xa7, 0xee, 0x21, 0x3e, 0xd9, 0xe6, 0x06, 0x8e, 0x4f, 0x7e, 0x92, 0xbe
        /*0050*/ 	.byte	0xe9, 0xbc, 0xdd, 0x19, 0xa0, 0x01, 0xfa, 0x3e, 0x47, 0x5d, 0xc1, 0x16, 0x6c, 0xc1, 0x56, 0xbf
        /*0060*/ 	.byte	0x51, 0x55, 0x55, 0x55, 0x55, 0x55, 0xa5, 0x3f, 0x00, 0x00, 0x00, 0x00, 0x00, 0x00, 0xe0, 0xbf
        /*0070*/ 	.byte	0x00, 0x00, 0x00, 0x00, 0x00, 0x00, 0xf0, 0x3f, 0x00, 0x00, 0x00, 0x00, 0x00, 0x00, 0x00, 0x00
	.type		__cudart_i2opi_d,@object
	.size		__cudart_i2opi_d,(.L_0 - __cudart_i2opi_d)
__cudart_i2opi_d:
        /* <DEDUP_REMOVED lines=9> */
.L_0:


//--------------------- .nv.shared.reserved.0     --------------------------
	.section	.nv.shared.reserved.0,"aw",@nobits
	.weak		__nv_reservedSMEM_offset_0_alias
	.size		__nv_reservedSMEM_offset_0_alias, 0, 64
	.other		__nv_reservedSMEM_offset_0_alias,@"STO_CUDA_RESERVED_SHARED STV_DEFAULT"
__nv_reservedSMEM_offset_0_alias:
	.zero		0
	.zero		64


//--------------------- .nv.constant0.eigenValsBatchKernel --------------------------
	.section	.nv.constant0.eigenValsBatchKernel,"a",@progbits
	.sectionflags	@""
	.align	4
.nv.constant0.eigenValsBatchKernel:
	.zero		928


//--------------------- SYMBOLS --------------------------

	.type		.nv.reservedSmem.offset0,@object
	.size		.nv.reservedSmem.offset0,0x4
